//
// Generated by NVIDIA NVVM Compiler
//
// Compiler Build ID: CL-36424714
// Cuda compilation tools, release 13.0, V13.0.88
// Based on NVVM 20.0.0
//

.version 9.0
.target sm_100
.address_size 64

	// .globl	_Z15conv2genericrevPfS_S_iiiiiifii
// _ZZ15conv2genericrevPfS_S_iiiiiifiiE13shared_output has been demoted

.visible .entry _Z15conv2genericrevPfS_S_iiiiiifii(
	.param .u64 .ptr .align 1 _Z15conv2genericrevPfS_S_iiiiiifii_param_0,
	.param .u64 .ptr .align 1 _Z15conv2genericrevPfS_S_iiiiiifii_param_1,
	.param .u64 .ptr .align 1 _Z15conv2genericrevPfS_S_iiiiiifii_param_2,
	.param .u32 _Z15conv2genericrevPfS_S_iiiiiifii_param_3,
	.param .u32 _Z15conv2genericrevPfS_S_iiiiiifii_param_4,
	.param .u32 _Z15conv2genericrevPfS_S_iiiiiifii_param_5,
	.param .u32 _Z15conv2genericrevPfS_S_iiiiiifii_param_6,
	.param .u32 _Z15conv2genericrevPfS_S_iiiiiifii_param_7,
	.param .u32 _Z15conv2genericrevPfS_S_iiiiiifii_param_8,
	.param .f32 _Z15conv2genericrevPfS_S_iiiiiifii_param_9,
	.param .u32 _Z15conv2genericrevPfS_S_iiiiiifii_param_10,
	.param .u32 _Z15conv2genericrevPfS_S_iiiiiifii_param_11
)
{
	.reg .pred 	%p<31>;
	.reg .b32 	%r<168>;
	.reg .b32 	%f<48>;
	.reg .b64 	%rd<57>;
	// demoted variable
	.shared .align 4 .b8 _ZZ15conv2genericrevPfS_S_iiiiiifiiE13shared_output[4096];
	ld.param.u64 	%rd19, [_Z15conv2genericrevPfS_S_iiiiiifii_param_1];
	ld.param.u64 	%rd20, [_Z15conv2genericrevPfS_S_iiiiiifii_param_2];
	ld.param.u32 	%r71, [_Z15conv2genericrevPfS_S_iiiiiifii_param_3];
	ld.param.u32 	%r72, [_Z15conv2genericrevPfS_S_iiiiiifii_param_4];
	ld.param.u32 	%r73, [_Z15conv2genericrevPfS_S_iiiiiifii_param_5];
	ld.param.u32 	%r74, [_Z15conv2genericrevPfS_S_iiiiiifii_param_6];
	ld.param.u32 	%r75, [_Z15conv2genericrevPfS_S_iiiiiifii_param_7];
	ld.param.u32 	%r76, [_Z15conv2genericrevPfS_S_iiiiiifii_param_8];
	ld.param.f32 	%f5, [_Z15conv2genericrevPfS_S_iiiiiifii_param_9];
	ld.param.u32 	%r77, [_Z15conv2genericrevPfS_S_iiiiiifii_param_10];
	ld.param.u32 	%r78, [_Z15conv2genericrevPfS_S_iiiiiifii_param_11];
	cvta.to.global.u64 	%rd1, %rd20;
	add.s32 	%r79, %r75, -1;
	mul.lo.s32 	%r80, %r77, %r79;
	sub.s32 	%r1, %r72, %r80;
	add.s32 	%r81, %r76, -1;
	mul.lo.s32 	%r2, %r78, %r81;
	sub.s32 	%r3, %r73, %r2;
	mov.u32 	%r4, %ctaid.x;
	mov.u32 	%r5, %ctaid.y;
	mov.u32 	%r6, %tid.z;
	mov.u32 	%r7, %tid.x;
	mov.u32 	%r8, %ntid.x;
	mad.lo.s32 	%r167, %r6, %r8, %r7;
	mov.u32 	%r10, %ntid.z;
	mul.lo.s32 	%r11, %r8, %r10;
	mad.lo.s32 	%r82, %r71, %r4, %r5;
	mul.lo.s32 	%r83, %r1, %r82;
	mul.lo.s32 	%r84, %r83, %r3;
	cvt.s64.s32 	%rd2, %r84;
	mov.u32 	%r12, %tid.y;
	setp.lt.s32 	%p1, %r3, 1;
	@%p1 bra 	$L__BB0_21;
	cvta.to.global.u64 	%rd21, %rd19;
	mad.lo.s32 	%r85, %r1, %r167, %r12;
	mul.lo.s32 	%r86, %r85, %r3;
	shl.b32 	%r87, %r86, 2;
	mov.u32 	%r88, _ZZ15conv2genericrevPfS_S_iiiiiifiiE13shared_output;
	add.s32 	%r156, %r88, %r87;
	mad.lo.s32 	%r89, %r71, %r6, %r5;
	mul.lo.s32 	%r90, %r89, %r72;
	mul.lo.s32 	%r14, %r90, %r73;
	mad.lo.s32 	%r91, %r74, %r6, %r4;
	mul.lo.s32 	%r92, %r76, %r75;
	mul.lo.s32 	%r93, %r92, %r91;
	mul.wide.s32 	%rd22, %r93, 4;
	add.s64 	%rd3, %rd21, %rd22;
	setp.lt.s32 	%p2, %r75, 1;
	@%p2 bra 	$L__BB0_9;
	mul.wide.u32 	%rd4, %r8, 4;
	mul.lo.s32 	%r102, %r73, %r12;
	mul.lo.s32 	%r103, %r102, %r77;
	cvt.s64.s32 	%rd23, %r103;
	cvt.s64.s32 	%rd24, %r14;
	add.s64 	%rd5, %rd23, %rd24;
	mov.b32 	%r151, 0;
	mul.wide.u32 	%rd9, %r7, 4;
$L__BB0_3:
	ld.param.u64 	%rd52, [_Z15conv2genericrevPfS_S_iiiiiifii_param_0];
	mul.lo.s32 	%r105, %r151, %r78;
	cvt.s64.s32 	%rd25, %r105;
	add.s64 	%rd26, %rd5, %rd25;
	cvta.to.global.u64 	%rd27, %rd52;
	shl.b64 	%rd28, %rd26, 2;
	add.s64 	%rd54, %rd27, %rd28;
	mov.b32 	%r152, 0;
	mov.f32 	%f47, 0f00000000;
	mov.u64 	%rd53, %rd3;
$L__BB0_4:
	setp.ge.s32 	%p11, %r7, %r76;
	@%p11 bra 	$L__BB0_7;
	mov.u64 	%rd55, %rd9;
	mov.u32 	%r153, %r7;
$L__BB0_6:
	add.s64 	%rd29, %rd54, %rd55;
	ld.global.f32 	%f7, [%rd29];
	add.s64 	%rd30, %rd53, %rd55;
	ld.global.f32 	%f8, [%rd30];
	fma.rn.f32 	%f47, %f7, %f8, %f47;
	add.s32 	%r153, %r153, %r8;
	add.s64 	%rd55, %rd55, %rd4;
	setp.lt.s32 	%p12, %r153, %r76;
	@%p12 bra 	$L__BB0_6;
$L__BB0_7:
	mul.wide.s32 	%rd31, %r73, 4;
	add.s64 	%rd54, %rd54, %rd31;
	mul.wide.s32 	%rd32, %r76, 4;
	add.s64 	%rd53, %rd53, %rd32;
	add.s32 	%r152, %r152, 1;
	setp.ne.s32 	%p13, %r152, %r75;
	@%p13 bra 	$L__BB0_4;
	add.s32 	%r21, %r156, 4;
	st.shared.f32 	[%r156], %f47;
	add.s32 	%r151, %r151, 1;
	setp.eq.s32 	%p14, %r151, %r3;
	mov.u32 	%r156, %r21;
	@%p14 bra 	$L__BB0_21;
	bra.uni 	$L__BB0_3;
$L__BB0_9:
	and.b32  	%r23, %r3, 15;
	sub.s32 	%r94, %r2, %r73;
	setp.gt.u32 	%p3, %r94, -16;
	@%p3 bra 	$L__BB0_12;
	and.b32  	%r24, %r3, 2147483632;
	mov.b32 	%r155, 0;
	mov.u32 	%r154, %r156;
$L__BB0_11:
	.pragma "nounroll";
	mov.b32 	%r96, 0;
	st.shared.u32 	[%r154], %r96;
	st.shared.u32 	[%r154+4], %r96;
	st.shared.u32 	[%r154+8], %r96;
	st.shared.u32 	[%r154+12], %r96;
	st.shared.u32 	[%r154+16], %r96;
	st.shared.u32 	[%r154+20], %r96;
	st.shared.u32 	[%r154+24], %r96;
	st.shared.u32 	[%r154+28], %r96;
	st.shared.u32 	[%r154+32], %r96;
	st.shared.u32 	[%r154+36], %r96;
	st.shared.u32 	[%r154+40], %r96;
	st.shared.u32 	[%r154+44], %r96;
	st.shared.u32 	[%r154+48], %r96;
	st.shared.u32 	[%r154+52], %r96;
	st.shared.u32 	[%r154+56], %r96;
	add.s32 	%r156, %r154, 64;
	st.shared.u32 	[%r154+60], %r96;
	add.s32 	%r155, %r155, 16;
	setp.ne.s32 	%p4, %r155, %r24;
	mov.u32 	%r154, %r156;
	@%p4 bra 	$L__BB0_11;
$L__BB0_12:
	setp.eq.s32 	%p5, %r23, 0;
	@%p5 bra 	$L__BB0_21;
	and.b32  	%r30, %r3, 7;
	setp.lt.u32 	%p6, %r23, 8;
	@%p6 bra 	$L__BB0_15;
	mov.b32 	%r97, 0;
	st.shared.u32 	[%r156], %r97;
	st.shared.u32 	[%r156+4], %r97;
	st.shared.u32 	[%r156+8], %r97;
	st.shared.u32 	[%r156+12], %r97;
	st.shared.u32 	[%r156+16], %r97;
	st.shared.u32 	[%r156+20], %r97;
	st.shared.u32 	[%r156+24], %r97;
	st.shared.u32 	[%r156+28], %r97;
	add.s32 	%r156, %r156, 32;
$L__BB0_15:
	setp.eq.s32 	%p7, %r30, 0;
	@%p7 bra 	$L__BB0_21;
	and.b32  	%r33, %r3, 3;
	setp.lt.u32 	%p8, %r30, 4;
	@%p8 bra 	$L__BB0_18;
	mov.b32 	%r98, 0;
	st.shared.u32 	[%r156], %r98;
	st.shared.u32 	[%r156+4], %r98;
	st.shared.u32 	[%r156+8], %r98;
	st.shared.u32 	[%r156+12], %r98;
	add.s32 	%r156, %r156, 16;
$L__BB0_18:
	setp.eq.s32 	%p9, %r33, 0;
	@%p9 bra 	$L__BB0_21;
	mov.b32 	%r160, 0;
$L__BB0_20:
	.pragma "nounroll";
	add.s32 	%r38, %r156, 4;
	mov.b32 	%r100, 0;
	st.shared.u32 	[%r156], %r100;
	add.s32 	%r160, %r160, 1;
	setp.ne.s32 	%p10, %r160, %r33;
	mov.u32 	%r156, %r38;
	@%p10 bra 	$L__BB0_20;
$L__BB0_21:
	bar.sync 	0;
	setp.ne.s32 	%p15, %r12, 0;
	@%p15 bra 	$L__BB0_39;
	setp.lt.u32 	%p16, %r11, 2;
	@%p16 bra 	$L__BB0_32;
	mul.lo.s32 	%r40, %r3, %r1;
	add.s32 	%r41, %r167, %r11;
	max.s32 	%r107, %r40, %r41;
	setp.lt.s32 	%p17, %r41, %r40;
	selp.u32 	%r108, 1, 0, %p17;
	add.s32 	%r109, %r41, %r108;
	sub.s32 	%r110, %r107, %r109;
	div.u32 	%r111, %r110, %r11;
	add.s32 	%r42, %r111, %r108;
	and.b32  	%r43, %r42, 3;
	shl.b32 	%r112, %r167, 2;
	mov.u32 	%r113, _ZZ15conv2genericrevPfS_S_iiiiiifiiE13shared_output;
	add.s32 	%r44, %r113, %r112;
	shl.b32 	%r45, %r11, 2;
	add.s32 	%r46, %r44, %r45;
	add.s32 	%r47, %r41, %r11;
	add.s32 	%r48, %r46, %r45;
	add.s32 	%r49, %r47, %r11;
	mov.b32 	%r161, 1;
$L__BB0_24:
	setp.ge.s32 	%p18, %r167, %r40;
	@%p18 bra 	$L__BB0_31;
	setp.eq.s32 	%p19, %r43, 3;
	mul.lo.s32 	%r51, %r40, %r161;
	mov.u32 	%r162, %r167;
	@%p19 bra 	$L__BB0_29;
	setp.eq.s32 	%p20, %r43, 0;
	shl.b32 	%r114, %r51, 2;
	add.s32 	%r52, %r44, %r114;
	ld.shared.f32 	%f9, [%r52];
	ld.shared.f32 	%f10, [%r44];
	add.f32 	%f11, %f9, %f10;
	st.shared.f32 	[%r44], %f11;
	mov.u32 	%r162, %r41;
	@%p20 bra 	$L__BB0_29;
	setp.eq.s32 	%p21, %r43, 1;
	add.s32 	%r53, %r52, %r45;
	ld.shared.f32 	%f12, [%r53];
	ld.shared.f32 	%f13, [%r46];
	add.f32 	%f14, %f12, %f13;
	st.shared.f32 	[%r46], %f14;
	mov.u32 	%r162, %r47;
	@%p21 bra 	$L__BB0_29;
	add.s32 	%r115, %r53, %r45;
	ld.shared.f32 	%f15, [%r115];
	ld.shared.f32 	%f16, [%r48];
	add.f32 	%f17, %f15, %f16;
	st.shared.f32 	[%r48], %f17;
	mov.u32 	%r162, %r49;
$L__BB0_29:
	setp.lt.u32 	%p22, %r42, 3;
	@%p22 bra 	$L__BB0_31;
$L__BB0_30:
	add.s32 	%r116, %r162, %r51;
	shl.b32 	%r117, %r116, 2;
	add.s32 	%r119, %r113, %r117;
	ld.shared.f32 	%f18, [%r119];
	shl.b32 	%r120, %r162, 2;
	add.s32 	%r121, %r113, %r120;
	ld.shared.f32 	%f19, [%r121];
	add.f32 	%f20, %f18, %f19;
	st.shared.f32 	[%r121], %f20;
	add.s32 	%r122, %r119, %r45;
	ld.shared.f32 	%f21, [%r122];
	add.s32 	%r123, %r121, %r45;
	ld.shared.f32 	%f22, [%r123];
	add.f32 	%f23, %f21, %f22;
	st.shared.f32 	[%r123], %f23;
	add.s32 	%r124, %r122, %r45;
	ld.shared.f32 	%f24, [%r124];
	add.s32 	%r125, %r123, %r45;
	ld.shared.f32 	%f25, [%r125];
	add.f32 	%f26, %f24, %f25;
	st.shared.f32 	[%r125], %f26;
	add.s32 	%r126, %r124, %r45;
	ld.shared.f32 	%f27, [%r126];
	add.s32 	%r127, %r125, %r45;
	ld.shared.f32 	%f28, [%r127];
	add.f32 	%f29, %f27, %f28;
	st.shared.f32 	[%r127], %f29;
	add.s32 	%r162, %r45, %r162;
	setp.lt.s32 	%p23, %r162, %r40;
	@%p23 bra 	$L__BB0_30;
$L__BB0_31:
	add.s32 	%r161, %r161, 1;
	setp.ne.s32 	%p24, %r161, %r11;
	@%p24 bra 	$L__BB0_24;
$L__BB0_32:
	bar.sync 	0;
	mul.lo.s32 	%r58, %r3, %r1;
	setp.ge.s32 	%p25, %r167, %r58;
	@%p25 bra 	$L__BB0_39;
	add.s32 	%r128, %r167, %r11;
	max.s32 	%r129, %r58, %r128;
	setp.lt.s32 	%p26, %r128, %r58;
	selp.u32 	%r130, 1, 0, %p26;
	add.s32 	%r131, %r128, %r130;
	sub.s32 	%r132, %r129, %r131;
	div.u32 	%r133, %r132, %r11;
	add.s32 	%r59, %r133, %r130;
	and.b32  	%r134, %r59, 3;
	setp.eq.s32 	%p27, %r134, 3;
	@%p27 bra 	$L__BB0_36;
	add.s32 	%r135, %r59, 1;
	and.b32  	%r136, %r135, 3;
	cvt.u64.u32 	%rd33, %r167;
	add.s64 	%rd34, %rd2, %rd33;
	shl.b64 	%rd35, %rd34, 2;
	add.s64 	%rd56, %rd1, %rd35;
	mul.wide.u32 	%rd15, %r11, 4;
	shl.b32 	%r137, %r167, 2;
	mov.u32 	%r138, _ZZ15conv2genericrevPfS_S_iiiiiifiiE13shared_output;
	add.s32 	%r165, %r138, %r137;
	shl.b32 	%r61, %r11, 2;
	neg.s32 	%r164, %r136;
	mad.lo.s32 	%r139, %r10, %r136, %r6;
	mad.lo.s32 	%r167, %r8, %r139, %r7;
$L__BB0_35:
	.pragma "nounroll";
	ld.shared.f32 	%f30, [%r165];
	ld.global.f32 	%f31, [%rd56];
	fma.rn.f32 	%f32, %f5, %f30, %f31;
	st.global.f32 	[%rd56], %f32;
	add.s64 	%rd56, %rd56, %rd15;
	add.s32 	%r165, %r165, %r61;
	add.s32 	%r164, %r164, 1;
	setp.ne.s32 	%p28, %r164, 0;
	@%p28 bra 	$L__BB0_35;
$L__BB0_36:
	setp.lt.u32 	%p29, %r59, 3;
	@%p29 bra 	$L__BB0_39;
	mov.u32 	%r141, _ZZ15conv2genericrevPfS_S_iiiiiifiiE13shared_output;
	shl.b32 	%r144, %r11, 2;
$L__BB0_38:
	shl.b32 	%r140, %r167, 2;
	add.s32 	%r142, %r141, %r140;
	ld.shared.f32 	%f33, [%r142];
	cvt.u64.u32 	%rd36, %r167;
	add.s64 	%rd37, %rd36, %rd2;
	shl.b64 	%rd38, %rd37, 2;
	add.s64 	%rd39, %rd1, %rd38;
	ld.global.f32 	%f34, [%rd39];
	fma.rn.f32 	%f35, %f5, %f33, %f34;
	st.global.f32 	[%rd39], %f35;
	add.s32 	%r143, %r167, %r11;
	add.s32 	%r145, %r142, %r144;
	ld.shared.f32 	%f36, [%r145];
	cvt.u64.u32 	%rd40, %r143;
	add.s64 	%rd41, %rd40, %rd2;
	shl.b64 	%rd42, %rd41, 2;
	add.s64 	%rd43, %rd1, %rd42;
	ld.global.f32 	%f37, [%rd43];
	fma.rn.f32 	%f38, %f5, %f36, %f37;
	st.global.f32 	[%rd43], %f38;
	add.s32 	%r146, %r143, %r11;
	add.s32 	%r147, %r145, %r144;
	ld.shared.f32 	%f39, [%r147];
	cvt.u64.u32 	%rd44, %r146;
	add.s64 	%rd45, %rd44, %rd2;
	shl.b64 	%rd46, %rd45, 2;
	add.s64 	%rd47, %rd1, %rd46;
	ld.global.f32 	%f40, [%rd47];
	fma.rn.f32 	%f41, %f5, %f39, %f40;
	st.global.f32 	[%rd47], %f41;
	add.s32 	%r148, %r146, %r11;
	add.s32 	%r149, %r147, %r144;
	ld.shared.f32 	%f42, [%r149];
	cvt.u64.u32 	%rd48, %r148;
	add.s64 	%rd49, %rd48, %rd2;
	shl.b64 	%rd50, %rd49, 2;
	add.s64 	%rd51, %rd1, %rd50;
	ld.global.f32 	%f43, [%rd51];
	fma.rn.f32 	%f44, %f5, %f42, %f43;
	st.global.f32 	[%rd51], %f44;
	add.s32 	%r167, %r148, %r11;
	setp.lt.s32 	%p30, %r167, %r58;
	@%p30 bra 	$L__BB0_38;
$L__BB0_39:
	ret;

}


// ===== COMPILED SASS (sm_100) =====

	.target	sm_100

	.elftype	@"ET_EXEC"


//--------------------- .note.nv.tkinfo           --------------------------
	.section	.note.nv.tkinfo,"",@"SHT_NOTE"
	.sectionflags	@"SHF_NOTE_NV_TKINFO"
	.tkinfo
        /*0018*/ 	.word	0x00000002
        /*0030*/ 	.string	""
        /*0030*/ 	.string	"ptxas"
        /*0030*/ 	.string	"Cuda compilation tools, release 13.0, V13.0.88"
        /*0030*/ 	.string	"Build cuda_13.0.r13.0/compiler.36424714_0"
        /*0030*/ 	.string	"-arch sm_100 -m 64 "



//--------------------- .note.nv.cuinfo           --------------------------
	.section	.note.nv.cuinfo,"",@"SHT_NOTE"
	.sectionflags	@"SHF_NOTE_NV_CUINFO"
        /*0018*/ 	.short	0x0002
        /*001a*/ 	.short	0x0064
        /*001c*/ 	.short	0x0082
	.zero		2


//--------------------- .nv.info                  --------------------------
	.section	.nv.info,"",@"SHT_CUDA_INFO"
	.align	4


	//----- nvinfo : EIATTR_REGCOUNT
	.align		4
        /*0000*/ 	.byte	0x04, 0x2f
        /*0002*/ 	.short	(.L_1 - .L_0)
	.align		4
.L_0:
        /*0004*/ 	.word	index@(_Z15conv2genericrevPfS_S_iiiiiifii)
        /*0008*/ 	.word	0x00000020


	//----- nvinfo : EIATTR_FRAME_SIZE
	.align		4
.L_1:
        /*000c*/ 	.byte	0x04, 0x11
        /*000e*/ 	.short	(.L_3 - .L_2)
	.align		4
.L_2:
        /*0010*/ 	.word	index@(_Z15conv2genericrevPfS_S_iiiiiifii)
        /*0014*/ 	.word	0x00000000


	//----- nvinfo : EIATTR_MIN_STACK_SIZE
	.align		4
.L_3:
        /*0018*/ 	.byte	0x04, 0x12
        /*001a*/ 	.short	(.L_5 - .L_4)
	.align		4
.L_4:
        /*001c*/ 	.word	index@(_Z15conv2genericrevPfS_S_iiiiiifii)
        /*0020*/ 	.word	0x00000000
.L_5:


//--------------------- .nv.compat                --------------------------
	.section	.nv.compat,"",@"SHT_CUDA_COMPAT_INFO"
	.align	4
        /*0000*/ 	.byte	0x02, 0x09, 0x00, 0x00, 0x02, 0x02, 0x01, 0x00, 0x02, 0x05, 0x05, 0x00, 0x03, 0x07, 0x01, 0x01
        /*0010*/ 	.byte	0x02, 0x03, 0x00, 0x00, 0x02, 0x06, 0x01, 0x00, 0x04, 0x0b, 0x08, 0x00, 0x09, 0x00, 0x00, 0x00
        /*0020*/ 	.byte	0x00, 0x00, 0x00, 0x00


//--------------------- .nv.info._Z15conv2genericrevPfS_S_iiiiiifii --------------------------
	.section	.nv.info._Z15conv2genericrevPfS_S_iiiiiifii,"",@"SHT_CUDA_INFO"
	.sectionflags	@""
	.align	4


	//----- nvinfo : EIATTR_CUDA_API_VERSION
	.align		4
        /*0000*/ 	.byte	0x04, 0x37
        /*0002*/ 	.short	(.L_7 - .L_6)
.L_6:
        /*0004*/ 	.word	0x00000082


	//----- nvinfo : EIATTR_KPARAM_INFO
	.align		4
.L_7:
        /*0008*/ 	.byte	0x04, 0x17
        /*000a*/ 	.short	(.L_9 - .L_8)
.L_8:
        /*000c*/ 	.word	0x00000000
        /*0010*/ 	.short	0x000b
        /*0012*/ 	.short	0x0038
        /*0014*/ 	.byte	0x00, 0xf0, 0x11, 0x00


	//----- nvinfo : EIATTR_KPARAM_INFO
	.align		4
.L_9:
        /*0018*/ 	.byte	0x04, 0x17
        /*001a*/ 	.short	(.L_11 - .L_10)
.L_10:
        /*001c*/ 	.word	0x00000000
        /*0020*/ 	.short	0x000a
        /*0022*/ 	.short	0x0034
        /*0024*/ 	.byte	0x00, 0xf0, 0x11, 0x00


	//----- nvinfo : EIATTR_KPARAM_INFO
	.align		4
.L_11:
        /*0028*/ 	.byte	0x04, 0x17
        /*002a*/ 	.short	(.L_13 - .L_12)
.L_12:
        /*002c*/ 	.word	0x00000000
        /*0030*/ 	.short	0x0009
        /*0032*/ 	.short	0x0030
        /*0034*/ 	.byte	0x00, 0xf0, 0x11, 0x00


	//----- nvinfo : EIATTR_KPARAM_INFO
	.align		4
.L_13:
        /*0038*/ 	.byte	0x04, 0x17
        /*003a*/ 	.short	(.L_15 - .L_14)
.L_14:
        /*003c*/ 	.word	0x00000000
        /*0040*/ 	.short	0x0008
        /*0042*/ 	.short	0x002c
        /*0044*/ 	.byte	0x00, 0xf0, 0x11, 0x00


	//----- nvinfo : EIATTR_KPARAM_INFO
	.align		4
.L_15:
        /*0048*/ 	.byte	0x04, 0x17
        /*004a*/ 	.short	(.L_17 - .L_16)
.L_16:
        /*004c*/ 	.word	0x00000000
        /*0050*/ 	.short	0x0007
        /*0052*/ 	.short	0x0028
        /*0054*/ 	.byte	0x00, 0xf0, 0x11, 0x00


	//----- nvinfo : EIATTR_KPARAM_INFO
	.align		4
.L_17:
        /*0058*/ 	.byte	0x04, 0x17
        /*005a*/ 	.short	(.L_19 - .L_18)
.L_18:
        /*005c*/ 	.word	0x00000000
        /*0060*/ 	.short	0x0006
        /*0062*/ 	.short	0x0024
        /*0064*/ 	.byte	0x00, 0xf0, 0x11, 0x00


	//----- nvinfo : EIATTR_KPARAM_INFO
	.align		4
.L_19:
        /*0068*/ 	.byte	0x04, 0x17
        /*006a*/ 	.short	(.L_21 - .L_20)
.L_20:
        /*006c*/ 	.word	0x00000000
        /*0070*/ 	.short	0x0005
        /*0072*/ 	.short	0x0020
        /*0074*/ 	.byte	0x00, 0xf0, 0x11, 0x00


	//----- nvinfo : EIATTR_KPARAM_INFO
	.align		4
.L_21:
        /*0078*/ 	.byte	0x04, 0x17
        /*007a*/ 	.short	(.L_23 - .L_22)
.L_22:
        /*007c*/ 	.word	0x00000000
        /*0080*/ 	.short	0x0004
        /*0082*/ 	.short	0x001c
        /*0084*/ 	.byte	0x00, 0xf0, 0x11, 0x00


	//----- nvinfo : EIATTR_KPARAM_INFO
	.align		4
.L_23:
        /*0088*/ 	.byte	0x04, 0x17
        /*008a*/ 	.short	(.L_25 - .L_24)
.L_24:
        /*008c*/ 	.word	0x00000000
        /*0090*/ 	.short	0x0003
        /*0092*/ 	.short	0x0018
        /*0094*/ 	.byte	0x00, 0xf0, 0x11, 0x00


	//----- nvinfo : EIATTR_KPARAM_INFO
	.align		4
.L_25:
        /*0098*/ 	.byte	0x04, 0x17
        /*009a*/ 	.short	(.L_27 - .L_26)
.L_26:
        /*009c*/ 	.word	0x00000000
        /*00a0*/ 	.short	0x0002
        /*00a2*/ 	.short	0x0010
        /*00a4*/ 	.byte	0x00, 0xf5, 0x21, 0x00


	//----- nvinfo : EIATTR_KPARAM_INFO
	.align		4
.L_27:
        /*00a8*/ 	.byte	0x04, 0x17
        /*00aa*/ 	.short	(.L_29 - .L_28)
.L_28:
        /*00ac*/ 	.word	0x00000000
        /*00b0*/ 	.short	0x0001
        /*00b2*/ 	.short	0x0008
        /*00b4*/ 	.byte	0x00, 0xf5, 0x21, 0x00


	//----- nvinfo : EIATTR_KPARAM_INFO
	.align		4
.L_29:
        /*00b8*/ 	.byte	0x04, 0x17
        /*00ba*/ 	.short	(.L_31 - .L_30)
.L_30:
        /*00bc*/ 	.word	0x00000000
        /*00c0*/ 	.short	0x0000
        /*00c2*/ 	.short	0x0000
        /*00c4*/ 	.byte	0x00, 0xf5, 0x21, 0x00


	//----- nvinfo : EIATTR_SPARSE_MMA_MASK
	.align		4
.L_31:
        /*00c8*/ 	.byte	0x03, 0x50
        /*00ca*/ 	.short	0x0000


	//----- nvinfo : EIATTR_MAXREG_COUNT
	.align		4
        /*00cc*/ 	.byte	0x03, 0x1b
        /*00ce*/ 	.short	0x00ff


	//----- nvinfo : EIATTR_NUM_BARRIERS
	.align		4
        /*00d0*/ 	.byte	0x02, 0x4c
        /*00d2*/ 	.byte	0x01
	.zero		1


	//----- nvinfo : EIATTR_MERCURY_ISA_VERSION
	.align		4
        /*00d4*/ 	.byte	0x03, 0x5f
        /*00d6*/ 	.short	0x0101


	//----- nvinfo : EIATTR_VRC_CTA_INIT_COUNT
	.align		4
        /*00d8*/ 	.byte	0x02, 0x4a
	.zero		1
	.zero		1


	//----- nvinfo : EIATTR_EXIT_INSTR_OFFSETS
	.align		4
        /*00dc*/ 	.byte	0x04, 0x1c
        /*00de*/ 	.short	(.L_33 - .L_32)


	//   ....[0]....
.L_32:
        /*00e0*/ 	.word	0x000009b0


	//   ....[1]....
        /*00e4*/ 	.word	0x000010a0


	//   ....[2]....
        /*00e8*/ 	.word	0x00001460


	//   ....[3]....
        /*00ec*/ 	.word	0x00001760


	//----- nvinfo : EIATTR_CRS_STACK_SIZE
	.align		4
.L_33:
        /*00f0*/ 	.byte	0x04, 0x1e
        /*00f2*/ 	.short	(.L_35 - .L_34)
.L_34:
        /*00f4*/ 	.word	0x00000000


	//----- nvinfo : EIATTR_CBANK_PARAM_SIZE
	.align		4
.L_35:
        /*00f8*/ 	.byte	0x03, 0x19
        /*00fa*/ 	.short	0x003c


	//----- nvinfo : EIATTR_PARAM_CBANK
	.align		4
        /*00fc*/ 	.byte	0x04, 0x0a
        /*00fe*/ 	.short	(.L_37 - .L_36)
	.align		4
.L_36:
        /*0100*/ 	.word	index@(.nv.constant0._Z15conv2genericrevPfS_S_iiiiiifii)
        /*0104*/ 	.short	0x0380
        /*0106*/ 	.short	0x003c


	//----- nvinfo : EIATTR_SW_WAR
	.align		4
.L_37:
        /*0108*/ 	.byte	0x04, 0x36
        /*010a*/ 	.short	(.L_39 - .L_38)
.L_38:
        /*010c*/ 	.word	0x00000008
.L_39:


//--------------------- .nv.callgraph             --------------------------
	.section	.nv.callgraph,"",@"SHT_CUDA_CALLGRAPH"
	.align	4
	.sectionentsize	8
	.align		4
        /*0000*/ 	.word	0x00000000
	.align		4
        /*0004*/ 	.word	0xffffffff
	.align		4
        /*0008*/ 	.word	0x00000000
	.align		4
        /*000c*/ 	.word	0xfffffffe
	.align		4
        /*0010*/ 	.word	0x00000000
	.align		4
        /*0014*/ 	.word	0xfffffffd
	.align		4
        /*0018*/ 	.word	0x00000000
	.align		4
        /*001c*/ 	.word	0xfffffffc


//--------------------- .text._Z15conv2genericrevPfS_S_iiiiiifii --------------------------
	.section	.text._Z15conv2genericrevPfS_S_iiiiiifii,"ax",@progbits
	.align	128
        .global         _Z15conv2genericrevPfS_S_iiiiiifii
        .type           _Z15conv2genericrevPfS_S_iiiiiifii,@function
        .size           _Z15conv2genericrevPfS_S_iiiiiifii,(.L_x_23 - _Z15conv2genericrevPfS_S_iiiiiifii)
        .other          _Z15conv2genericrevPfS_S_iiiiiifii,@"STO_CUDA_ENTRY STV_DEFAULT"
_Z15conv2genericrevPfS_S_iiiiiifii:
.text._Z15conv2genericrevPfS_S_iiiiiifii:
[----:B------:R-:W-:Y:S01]  /*0000*/  LDC R1, c[0x0][0x37c] ;  /* 0x0000df00ff017b82 */ /* 0x000fe20000000800 */
[----:B------:R-:W0:Y:S07]  /*0010*/  LDCU.64 UR12, c[0x0][0x3a8] ;  /* 0x00007500ff0c77ac */ /* 0x000e2e0008000a00 */
[----:B------:R-:W1:Y:S01]  /*0020*/  LDC R13, c[0x0][0x3b8] ;  /* 0x0000ee00ff0d7b82 */ /* 0x000e620000000800 */
[----:B------:R-:W2:Y:S01]  /*0030*/  S2R R11, SR_CTAID.X ;  /* 0x00000000000b7919 */ /* 0x000ea20000002500 */
[----:B------:R-:W3:Y:S01]  /*0040*/  LDCU UR14, c[0x0][0x3b4] ;  /* 0x00007680ff0e77ac */ /* 0x000ee20008000800 */
[----:B------:R-:W2:Y:S01]  /*0050*/  S2R R10, SR_CTAID.Y ;  /* 0x00000000000a7919 */ /* 0x000ea20000002600 */
[----:B------:R-:W3:Y:S04]  /*0060*/  LDCU.64 UR16, c[0x0][0x398] ;  /* 0x00007300ff1077ac */ /* 0x000ee80008000a00 */
[----:B------:R-:W1:Y:S01]  /*0070*/  LDC R14, c[0x0][0x3a0] ;  /* 0x0000e800ff0e7b82 */ /* 0x000e620000000800 */
[----:B------:R-:W4:Y:S01]  /*0080*/  S2R R0, SR_TID.Z ;  /* 0x0000000000007919 */ /* 0x000f220000002300 */
[----:B------:R-:W1:Y:S01]  /*0090*/  LDCU.64 UR8, c[0x0][0x358] ;  /* 0x00006b00ff0877ac */ /* 0x000e620008000a00 */
[----:B------:R-:W4:Y:S05]  /*00a0*/  S2R R2, SR_TID.X ;  /* 0x0000000000027919 */ /* 0x000f2a0000002100 */
[----:B------:R-:W4:Y:S01]  /*00b0*/  LDC R3, c[0x0][0x360] ;  /* 0x0000d800ff037b82 */ /* 0x000f220000000800 */
[----:B0-----:R-:W-:Y:S01]  /*00c0*/  UIADD3 UR10, UPT, UPT, UR13, -0x1, URZ ;  /* 0xffffffff0d0a7890 */ /* 0x001fe2000fffe0ff */
[----:B------:R-:W0:Y:S01]  /*00d0*/  S2R R12, SR_TID.Y ;  /* 0x00000000000c7919 */ /* 0x000e220000002200 */
[----:B------:R-:W-:-:S02]  /*00e0*/  UIADD3 UR4, UPT, UPT, -UR12, 0x1, URZ ;  /* 0x000000010c047890 */ /* 0x000fc4000fffe1ff */
[----:B------:R-:W-:Y:S01]  /*00f0*/  UIADD3 UR5, UPT, UPT, -UR10, URZ, URZ ;  /* 0x000000ff0a057290 */ /* 0x000fe2000fffe1ff */
[----:B------:R-:W0:Y:S01]  /*0100*/  LDCU UR11, c[0x0][0x368] ;  /* 0x00006d00ff0b77ac */ /* 0x000e220008000800 */
[----:B---3--:R-:W-:-:S04]  /*0110*/  UIMAD UR4, UR4, UR14, UR17 ;  /* 0x0000000e040472a4 */ /* 0x008fc8000f8e0211 */
[----:B-1----:R-:W-:-:S05]  /*0120*/  IMAD R4, R13, UR5, R14 ;  /* 0x000000050d047c24 */ /* 0x002fca000f8e020e */
[----:B------:R-:W-:Y:S01]  /*0130*/  ISETP.GE.AND P0, PT, R4, 0x1, PT ;  /* 0x000000010400780c */ /* 0x000fe20003f06270 */
[----:B--2---:R-:W-:-:S04]  /*0140*/  IMAD R5, R11, UR16, R10 ;  /* 0x000000100b057c24 */ /* 0x004fc8000f8e020a */
[----:B------:R-:W-:Y:S02]  /*0150*/  IMAD R7, R5, UR4, RZ ;  /* 0x0000000405077c24 */ /* 0x000fe4000f8e02ff */
[----:B----4-:R-:W-:Y:S02]  /*0160*/  IMAD R5, R0, R3, R2 ;  /* 0x0000000300057224 */ /* 0x010fe400078e0202 */
[----:B------:R-:W-:-:S04]  /*0170*/  IMAD R6, R4, R7, RZ ;  /* 0x0000000704067224 */ /* 0x000fc800078e02ff */
[----:B0-----:R-:W-:Y:S05]  /*0180*/  @!P0 BRA `(.L_x_0) ;  /* 0x0000000400fc8947 */ /* 0x001fea0003800000 */
[----:B------:R-:W0:Y:S01]  /*0190*/  S2UR UR7, SR_CgaCtaId ;  /* 0x00000000000779c3 */ /* 0x000e220000008800 */
[----:B------:R-:W1:Y:S01]  /*01a0*/  LDCU UR15, c[0x0][0x3a4] ;  /* 0x00007480ff0f77ac */ /* 0x000e620008000800 */
[----:B------:R-:W-:Y:S02]  /*01b0*/  IMAD R7, R5, UR4, R12 ;  /* 0x0000000405077c24 */ /* 0x000fe4000f8e020c */
[----:B------:R-:W-:Y:S01]  /*01c0*/  IMAD R10, R0, UR16, R10 ;  /* 0x00000010000a7c24 */ /* 0x000fe2000f8e020a */
[----:B------:R-:W-:Y:S01]  /*01d0*/  UISETP.GE.AND UP0, UPT, UR12, 0x1, UPT ;  /* 0x000000010c00788c */ /* 0x000fe2000bf06270 */
[----:B------:R-:W-:Y:S01]  /*01e0*/  IMAD R7, R4, R7, RZ ;  /* 0x0000000704077224 */ /* 0x000fe200078e02ff */
[----:B------:R-:W-:Y:S01]  /*01f0*/  UIMAD UR6, UR12, UR13, URZ ;  /* 0x0000000d0c0672a4 */ /* 0x000fe2000f8e02ff */
[----:B------:R-:W2:Y:S01]  /*0200*/  LDC.64 R8, c[0x0][0x388] ;  /* 0x0000e200ff087b82 */ /* 0x000ea20000000a00 */
[----:B------:R-:W-:Y:S01]  /*0210*/  UMOV UR5, 0x400 ;  /* 0x0000040000057882 */ /* 0x000fe20000000000 */
[----:B------:R-:W-:-:S02]  /*0220*/  IMAD R10, R10, UR17, RZ ;  /* 0x000000110a0a7c24 */ /* 0x000fc4000f8e02ff */
[----:B-1----:R-:W-:-:S04]  /*0230*/  IMAD R11, R0, UR15, R11 ;  /* 0x0000000f000b7c24 */ /* 0x002fc8000f8e020b */
[----:B------:R-:W-:Y:S01]  /*0240*/  IMAD R11, R11, UR6, RZ ;  /* 0x000000060b0b7c24 */ /* 0x000fe2000f8e02ff */
[----:B0-----:R-:W-:-:S06]  /*0250*/  ULEA UR5, UR7, UR5, 0x18 ;  /* 0x0000000507057291 */ /* 0x001fcc000f8ec0ff */
[----:B------:R-:W-:Y:S01]  /*0260*/  LEA R7, R7, UR5, 0x2 ;  /* 0x0000000507077c11 */ /* 0x000fe2000f8e10ff */
[----:B--2---:R-:W-:Y:S01]  /*0270*/  IMAD.WIDE R8, R11, 0x4, R8 ;  /* 0x000000040b087825 */ /* 0x004fe200078e0208 */
[----:B------:R-:W-:Y:S06]  /*0280*/  BRA.U !UP0, `(.L_x_1) ;  /* 0x0000000108d07547 */ /* 0x000fec000b800000 */
[-C--:B------:R-:W-:Y:S01]  /*0290*/  IMAD R11, R12, R14.reuse, RZ ;  /* 0x0000000e0c0b7224 */ /* 0x080fe200078e02ff */
[----:B------:R-:W-:Y:S01]  /*02a0*/  UMOV UR4, URZ ;  /* 0x000000ff00047c82 */ /* 0x000fe20008000000 */
[----:B------:R-:W-:Y:S02]  /*02b0*/  IMAD R10, R10, R14, RZ ;  /* 0x0000000e0a0a7224 */ /* 0x000fe400078e02ff */
[----:B------:R-:W-:-:S03]  /*02c0*/  IMAD R25, R11, UR14, RZ ;  /* 0x0000000e0b197c24 */ /* 0x000fc6000f8e02ff */
[----:B------:R-:W-:Y:S02]  /*02d0*/  SHF.R.S32.HI R12, RZ, 0x1f, R10 ;  /* 0x0000001fff0c7819 */ /* 0x000fe4000001140a */
[----:B------:R-:W-:Y:S01]  /*02e0*/  IADD3 R24, P0, PT, R10, R25, RZ ;  /* 0x000000190a187210 */ /* 0x000fe20007f1e0ff */
[----:B------:R-:W-:-:S03]  /*02f0*/  IMAD.WIDE.U32 R10, R2, 0x4, RZ ;  /* 0x00000004020a7825 */ /* 0x000fc600078e00ff */
[----:B------:R-:W-:-:S09]  /*0300*/  LEA.HI.X.SX32 R25, R25, R12, 0x1, P0 ;  /* 0x0000000c19197211 */ /* 0x000fd200000f0eff */
.L_x_6:
[----:B------:R-:W0:Y:S01]  /*0310*/  LDC R12, c[0x0][0x3b8] ;  /* 0x0000ee00ff0c7b82 */ /* 0x000e220000000800 */
[----:B------:R-:W1:Y:S01]  /*0320*/  LDCU.64 UR6, c[0x0][0x380] ;  /* 0x00007000ff0677ac */ /* 0x000e620008000a00 */
[----:B------:R-:W-:Y:S02]  /*0330*/  IMAD.MOV.U32 R28, RZ, RZ, RZ ;  /* 0x000000ffff1c7224 */ /* 0x000fe400078e00ff */
[----:B------:R-:W-:Y:S01]  /*0340*/  IMAD.MOV.U32 R14, RZ, RZ, R8 ;  /* 0x000000ffff0e7224 */ /* 0x000fe200078e0008 */
[----:B------:R-:W-:Y:S01]  /*0350*/  UMOV UR5, URZ ;  /* 0x000000ff00057c82 */ /* 0x000fe20008000000 */
[----:B------:R-:W-:Y:S02]  /*0360*/  IMAD.MOV.U32 R15, RZ, RZ, R9 ;  /* 0x000000ffff0f7224 */ /* 0x000fe400078e0009 */
[----:B0-----:R-:W-:-:S05]  /*0370*/  IMAD R12, R12, UR4, RZ ;  /* 0x000000040c0c7c24 */ /* 0x001fca000f8e02ff */
[----:B------:R-:W-:-:S04]  /*0380*/  IADD3 R27, P0, PT, R12, R24, RZ ;  /* 0x000000180c1b7210 */ /* 0x000fc80007f1e0ff */
[----:B-1----:R-:W-:Y:S02]  /*0390*/  LEA R26, P1, R27, UR6, 0x2 ;  /* 0x000000061b1a7c11 */ /* 0x002fe4000f8210ff */
[----:B------:R-:W-:-:S04]  /*03a0*/  LEA.HI.X.SX32 R12, R12, R25, 0x1, P0 ;  /* 0x000000190c0c7211 */ /* 0x000fc800000f0eff */
[----:B------:R-:W-:-:S07]  /*03b0*/  LEA.HI.X R27, R27, UR7, R12, 0x2, P1 ;  /* 0x000000071b1b7c11 */ /* 0x000fce00088f140c */
.L_x_5:
[----:B------:R-:W0:Y:S01]  /*03c0*/  LDC.64 R16, c[0x0][0x3a8] ;  /* 0x0000ea00ff107b82 */ /* 0x000e220000000a00 */
[----:B------:R-:W-:Y:S01]  /*03d0*/  UIADD3 UR5, UPT, UPT, UR5, 0x1, URZ ;  /* 0x0000000105057890 */ /* 0x000fe2000fffe0ff */
[----:B------:R-:W-:Y:S06]  /*03e0*/  BSSY.RECONVERGENT B0, `(.L_x_2) ;  /* 0x0000014000007945 */ /* 0x000fec0003800200 */
[----:B------:R-:W1:Y:S01]  /*03f0*/  LDC R19, c[0x0][0x3a0] ;  /* 0x0000e800ff137b82 */ /* 0x000e620000000800 */
[----:B0-----:R-:W-:Y:S02]  /*0400*/  ISETP.GE.AND P1, PT, R2, R17, PT ;  /* 0x000000110200720c */ /* 0x001fe40003f26270 */
[----:B------:R-:W-:Y:S01]  /*0410*/  ISETP.NE.AND P0, PT, R16, UR5, PT ;  /* 0x0000000510007c0c */ /* 0x000fe2000bf05270 */
[----:B-1----:R-:W-:-:S10]  /*0420*/  IMAD.WIDE R18, R19, 0x4, R26 ;  /* 0x0000000413127825 */ /* 0x002fd400078e021a */
[----:B------:R-:W-:Y:S05]  /*0430*/  @P1 BRA `(.L_x_3) ;  /* 0x0000000000381947 */ /* 0x000fea0003800000 */
[----:B------:R-:W-:Y:S01]  /*0440*/  MOV R16, R2 ;  /* 0x0000000200107202 */ /* 0x000fe20000000f00 */
[----:B------:R-:W-:Y:S02]  /*0450*/  IMAD.MOV.U32 R12, RZ, RZ, R10 ;  /* 0x000000ffff0c7224 */ /* 0x000fe400078e000a */
[----:B------:R-:W-:-:S07]  /*0460*/  IMAD.MOV.U32 R13, RZ, RZ, R11 ;  /* 0x000000ffff0d7224 */ /* 0x000fce00078e000b */
.L_x_4:
[----:B------:R-:W-:-:S05]  /*0470*/  IADD3 R20, P1, PT, R26, R12, RZ ;  /* 0x0000000c1a147210 */ /* 0x000fca0007f3e0ff */
[----:B------:R-:W-:Y:S01]  /*0480*/  IMAD.X R21, R27, 0x1, R13, P1 ;  /* 0x000000011b157824 */ /* 0x000fe200008e060d */
[----:B------:R-:W-:-:S04]  /*0490*/  IADD3 R22, P1, PT, R14, R12, RZ ;  /* 0x0000000c0e167210 */ /* 0x000fc80007f3e0ff */
[----:B------:R-:W-:Y:S01]  /*04a0*/  IADD3.X R23, PT, PT, R15, R13, RZ, P1, !PT ;  /* 0x0000000d0f177210 */ /* 0x000fe20000ffe4ff */
[----:B------:R-:W2:Y:S04]  /*04b0*/  LDG.E R21, desc[UR8][R20.64] ;  /* 0x0000000814157981 */ /* 0x000ea8000c1e1900 */
[----:B------:R-:W2:Y:S01]  /*04c0*/  LDG.E R22, desc[UR8][R22.64] ;  /* 0x0000000816167981 */ /* 0x000ea2000c1e1900 */
[C---:B------:R-:W-:Y:S02]  /*04d0*/  IMAD.IADD R16, R3.reuse, 0x1, R16 ;  /* 0x0000000103107824 */ /* 0x040fe400078e0210 */
[----:B------:R-:W-:-:S03]  /*04e0*/  IMAD.WIDE.U32 R12, R3, 0x4, R12 ;  /* 0x00000004030c7825 */ /* 0x000fc600078e000c */
[----:B------:R-:W-:Y:S01]  /*04f0*/  ISETP.GE.AND P1, PT, R16, R17, PT ;  /* 0x000000111000720c */ /* 0x000fe20003f26270 */
[----:B--2---:R-:W-:-:S12]  /*0500*/  FFMA R28, R21, R22, R28 ;  /* 0x00000016151c7223 */ /* 0x004fd8000000001c */
[----:B------:R-:W-:Y:S05]  /*0510*/  @!P1 BRA `(.L_x_4) ;  /* 0xfffffffc00d49947 */ /* 0x000fea000383ffff */
.L_x_3:
[----:B------:R-:W-:Y:S05]  /*0520*/  BSYNC.RECONVERGENT B0 ;  /* 0x0000000000007941 */ /* 0x000fea0003800200 */
.L_x_2:
[----:B------:R-:W-:-:S04]  /*0530*/  IMAD.WIDE R14, R17, 0x4, R14 ;  /* 0x00000004110e7825 */ /* 0x000fc800078e020e */
[----:B------:R-:W-:Y:S02]  /*0540*/  IMAD.MOV.U32 R26, RZ, RZ, R18 ;  /* 0x000000ffff1a7224 */ /* 0x000fe400078e0012 */
[----:B------:R-:W-:Y:S01]  /*0550*/  IMAD.MOV.U32 R27, RZ, RZ, R19 ;  /* 0x000000ffff1b7224 */ /* 0x000fe200078e0013 */
[----:B------:R-:W-:Y:S06]  /*0560*/  @P0 BRA `(.L_x_5) ;  /* 0xfffffffc00940947 */ /* 0x000fec000383ffff */
[----:B------:R-:W-:Y:S01]  /*0570*/  UIADD3 UR4, UPT, UPT, UR4, 0x1, URZ ;  /* 0x0000000104047890 */ /* 0x000fe2000fffe0ff */
[----:B------:R0:W-:Y:S05]  /*0580*/  STS [R7], R28 ;  /* 0x0000001c07007388 */ /* 0x0001ea0000000800 */
[----:B------:R-:W-:-:S13]  /*0590*/  ISETP.NE.AND P0, PT, R4, UR4, PT ;  /* 0x0000000404007c0c */ /* 0x000fda000bf05270 */
[----:B0-----:R-:W-:Y:S05]  /*05a0*/  @!P0 BRA `(.L_x_0) ;  /* 0x0000000000f48947 */ /* 0x001fea0003800000 */
[----:B------:R-:W-:Y:S01]  /*05b0*/  IADD3 R7, PT, PT, R7, 0x4, RZ ;  /* 0x0000000407077810 */ /* 0x000fe20007ffe0ff */
[----:B------:R-:W-:Y:S06]  /*05c0*/  BRA `(.L_x_6) ;  /* 0xfffffffc00507947 */ /* 0x000fec000383ffff */
.L_x_1:
[----:B------:R-:W-:Y:S01]  /*05d0*/  IMAD R8, R13, UR10, -R14 ;  /* 0x0000000a0d087c24 */ /* 0x000fe2000f8e0a0e */
[----:B------:R-:W-:-:S04]  /*05e0*/  LOP3.LUT R9, R4, 0xf, RZ, 0xc0, !PT ;  /* 0x0000000f04097812 */ /* 0x000fc800078ec0ff */
[----:B------:R-:W-:-:S13]  /*05f0*/  ISETP.GT.U32.AND P0, PT, R8, -0x10, PT ;  /* 0xfffffff00800780c */ /* 0x000fda0003f04070 */
[----:B------:R-:W-:Y:S05]  /*0600*/  @P0 BRA `(.L_x_7) ;  /* 0x0000000000600947 */ /* 0x000fea0003800000 */
[----:B------:R-:W-:Y:S01]  /*0610*/  LOP3.LUT R10, R4, 0x7ffffff0, RZ, 0xc0, !PT ;  /* 0x7ffffff0040a7812 */ /* 0x000fe200078ec0ff */
[----:B------:R-:W-:-:S06]  /*0620*/  UMOV UR4, URZ ;  /* 0x000000ff00047c82 */ /* 0x000fcc0008000000 */
.L_x_8:
[----:B------:R-:W-:Y:S01]  /*0630*/  UIADD3 UR4, UPT, UPT, UR4, 0x10, URZ ;  /* 0x0000001004047890 */ /* 0x000fe2000fffe0ff */
[----:B------:R-:W-:Y:S01]  /*0640*/  VIADD R8, R7, 0x40 ;  /* 0x0000004007087836 */ /* 0x000fe20000000000 */
[----:B------:R-:W-:Y:S04]  /*0650*/  STS [R7], RZ ;  /* 0x000000ff07007388 */ /* 0x000fe80000000800 */
[----:B------:R-:W-:Y:S01]  /*0660*/  ISETP.NE.AND P0, PT, R10, UR4, PT ;  /* 0x000000040a007c0c */ /* 0x000fe2000bf05270 */
[----:B------:R-:W-:Y:S04]  /*0670*/  STS [R7+0x4], RZ ;  /* 0x000004ff07007388 */ /* 0x000fe80000000800 */
        /* <DEDUP_REMOVED lines=13> */
[----:B------:R0:W-:Y:S02]  /*0750*/  STS [R7+0x3c], RZ ;  /* 0x00003cff07007388 */ /* 0x0001e40000000800 */
[----:B0-----:R-:W-:Y:S01]  /*0760*/  IMAD.MOV.U32 R7, RZ, RZ, R8 ;  /* 0x000000ffff077224 */ /* 0x001fe200078e0008 */
[----:B------:R-:W-:Y:S06]  /*0770*/  @P0 BRA `(.L_x_8) ;  /* 0xfffffffc00ac0947 */ /* 0x000fec000383ffff */
[----:B------:R-:W-:-:S07]  /*0780*/  IMAD.MOV.U32 R7, RZ, RZ, R8 ;  /* 0x000000ffff077224 */ /* 0x000fce00078e0008 */
.L_x_7:
[----:B------:R-:W-:-:S13]  /*0790*/  ISETP.NE.AND P0, PT, R9, RZ, PT ;  /* 0x000000ff0900720c */ /* 0x000fda0003f05270 */
[----:B------:R-:W-:Y:S05]  /*07a0*/  @!P0 BRA `(.L_x_0) ;  /* 0x0000000000748947 */ /* 0x000fea0003800000 */
[----:B------:R-:W-:Y:S02]  /*07b0*/  ISETP.GE.U32.AND P0, PT, R9, 0x8, PT ;  /* 0x000000080900780c */ /* 0x000fe40003f06070 */
[----:B------:R-:W-:-:S04]  /*07c0*/  LOP3.LUT R8, R4, 0x7, RZ, 0xc0, !PT ;  /* 0x0000000704087812 */ /* 0x000fc800078ec0ff */
[----:B------:R-:W-:-:S07]  /*07d0*/  ISETP.NE.AND P1, PT, R8, RZ, PT ;  /* 0x000000ff0800720c */ /* 0x000fce0003f25270 */
[----:B------:R-:W-:Y:S06]  /*07e0*/  @!P0 BRA `(.L_x_9) ;  /* 0x0000000000248947 */ /* 0x000fec0003800000 */
[----:B------:R-:W-:Y:S04]  /*07f0*/  STS [R7], RZ ;  /* 0x000000ff07007388 */ /* 0x000fe80000000800 */
[----:B------:R-:W-:Y:S04]  /*0800*/  STS [R7+0x4], RZ ;  /* 0x000004ff07007388 */ /* 0x000fe80000000800 */
[----:B------:R-:W-:Y:S04]  /*0810*/  STS [R7+0x8], RZ ;  /* 0x000008ff07007388 */ /* 0x000fe80000000800 */
[----:B------:R-:W-:Y:S04]  /*0820*/  STS [R7+0xc], RZ ;  /* 0x00000cff07007388 */ /* 0x000fe80000000800 */
[----:B------:R-:W-:Y:S04]  /*0830*/  STS [R7+0x10], RZ ;  /* 0x000010ff07007388 */ /* 0x000fe80000000800 */
[----:B------:R-:W-:Y:S04]  /*0840*/  STS [R7+0x14], RZ ;  /* 0x000014ff07007388 */ /* 0x000fe80000000800 */
[----:B------:R-:W-:Y:S04]  /*0850*/  STS [R7+0x18], RZ ;  /* 0x000018ff07007388 */ /* 0x000fe80000000800 */
[----:B------:R0:W-:Y:S02]  /*0860*/  STS [R7+0x1c], RZ ;  /* 0x00001cff07007388 */ /* 0x0001e40000000800 */
[----:B0-----:R-:W-:-:S07]  /*0870*/  IADD3 R7, PT, PT, R7, 0x20, RZ ;  /* 0x0000002007077810 */ /* 0x001fce0007ffe0ff */
.L_x_9:
[----:B------:R-:W-:Y:S05]  /*0880*/  @!P1 BRA `(.L_x_0) ;  /* 0x00000000003c9947 */ /* 0x000fea0003800000 */
[----:B------:R-:W-:Y:S02]  /*0890*/  ISETP.GE.U32.AND P0, PT, R8, 0x4, PT ;  /* 0x000000040800780c */ /* 0x000fe40003f06070 */
[----:B------:R-:W-:-:S04]  /*08a0*/  LOP3.LUT R8, R4, 0x3, RZ, 0xc0, !PT ;  /* 0x0000000304087812 */ /* 0x000fc800078ec0ff */
[----:B------:R-:W-:-:S07]  /*08b0*/  ISETP.NE.AND P1, PT, R8, RZ, PT ;  /* 0x000000ff0800720c */ /* 0x000fce0003f25270 */
[----:B------:R-:W-:Y:S04]  /*08c0*/  @P0 STS [R7], RZ ;  /* 0x000000ff07000388 */ /* 0x000fe80000000800 */
[----:B------:R-:W-:Y:S04]  /*08d0*/  @P0 STS [R7+0x4], RZ ;  /* 0x000004ff07000388 */ /* 0x000fe80000000800 */
[----:B------:R-:W-:Y:S04]  /*08e0*/  @P0 STS [R7+0x8], RZ ;  /* 0x000008ff07000388 */ /* 0x000fe80000000800 */
[----:B------:R0:W-:Y:S02]  /*08f0*/  @P0 STS [R7+0xc], RZ ;  /* 0x00000cff07000388 */ /* 0x0001e40000000800 */
[----:B0-----:R-:W-:Y:S01]  /*0900*/  @P0 VIADD R7, R7, 0x10 ;  /* 0x0000001007070836 */ /* 0x001fe20000000000 */
[----:B------:R-:W-:Y:S06]  /*0910*/  @!P1 BRA `(.L_x_0) ;  /* 0x0000000000189947 */ /* 0x000fec0003800000 */
[----:B------:R-:W-:-:S05]  /*0920*/  UMOV UR4, URZ ;  /* 0x000000ff00047c82 */ /* 0x000fca0008000000 */
.L_x_10:
[----:B------:R-:W-:Y:S01]  /*0930*/  UIADD3 UR4, UPT, UPT, UR4, 0x1, URZ ;  /* 0x0000000104047890 */ /* 0x000fe2000fffe0ff */
[----:B------:R0:W-:Y:S05]  /*0940*/  STS [R7], RZ ;  /* 0x000000ff07007388 */ /* 0x0001ea0000000800 */
[----:B------:R-:W-:Y:S01]  /*0950*/  ISETP.NE.AND P0, PT, R8, UR4, PT ;  /* 0x0000000408007c0c */ /* 0x000fe2000bf05270 */
[----:B0-----:R-:W-:-:S12]  /*0960*/  VIADD R7, R7, 0x4 ;  /* 0x0000000407077836 */ /* 0x001fd80000000000 */
[----:B------:R-:W-:Y:S05]  /*0970*/  @P0 BRA `(.L_x_10) ;  /* 0xfffffffc00ec0947 */ /* 0x000fea000383ffff */
.L_x_0:
[----:B------:R-:W0:Y:S01]  /*0980*/  S2R R7, SR_TID.Y ;  /* 0x0000000000077919 */ /* 0x000e220000002200 */
[----:B------:R-:W-:Y:S01]  /*0990*/  BAR.SYNC.DEFER_BLOCKING 0x0 ;  /* 0x0000000000007b1d */ /* 0x000fe20000010000 */
[----:B0-----:R-:W-:-:S13]  /*09a0*/  ISETP.NE.AND P0, PT, R7, RZ, PT ;  /* 0x000000ff0700720c */ /* 0x001fda0003f05270 */
[----:B------:R-:W-:Y:S05]  /*09b0*/  @P0 EXIT ;  /* 0x000000000000094d */ /* 0x000fea0003800000 */
[----:B------:R-:W0:Y:S01]  /*09c0*/  LDCU UR4, c[0x0][0x3a8] ;  /* 0x00007500ff0477ac */ /* 0x000e220008000800 */
[----:B------:R-:W-:Y:S01]  /*09d0*/  IMAD R8, R3, UR11, RZ ;  /* 0x0000000b03087c24 */ /* 0x000fe2000f8e02ff */
[----:B------:R-:W1:Y:S04]  /*09e0*/  LDCU UR5, c[0x0][0x3b4] ;  /* 0x00007680ff0577ac */ /* 0x000e680008000800 */
[----:B------:R-:W-:Y:S01]  /*09f0*/  ISETP.GE.U32.AND P0, PT, R8, 0x2, PT ;  /* 0x000000020800780c */ /* 0x000fe20003f06070 */
[----:B------:R-:W1:Y:S01]  /*0a00*/  LDCU UR6, c[0x0][0x39c] ;  /* 0x00007380ff0677ac */ /* 0x000e620008000800 */
[----:B0-----:R-:W-:-:S04]  /*0a10*/  UIADD3 UR4, UPT, UPT, -UR4, 0x1, URZ ;  /* 0x0000000104047890 */ /* 0x001fc8000fffe1ff */
[----:B-1----:R-:W-:-:S07]  /*0a20*/  UIMAD UR6, UR4, UR5, UR6 ;  /* 0x00000005040672a4 */ /* 0x002fce000f8e0206 */
[----:B------:R-:W-:Y:S05]  /*0a30*/  @!P0 BRA `(.L_x_11) ;  /* 0x00000004008c8947 */ /* 0x000fea0003800000 */
[----:B------:R-:W0:Y:S01]  /*0a40*/  I2F.U32.RP R9, R8 ;  /* 0x0000000800097306 */ /* 0x000e220000209000 */
[----:B------:R-:W-:Y:S01]  /*0a50*/  IMAD R10, R4, UR6, RZ ;  /* 0x00000006040a7c24 */ /* 0x000fe2000f8e02ff */
[----:B------:R-:W1:Y:S01]  /*0a60*/  S2UR UR5, SR_CgaCtaId ;  /* 0x00000000000579c3 */ /* 0x000e620000008800 */
[----:B------:R-:W-:Y:S01]  /*0a70*/  IMAD.IADD R7, R5, 0x1, R8 ;  /* 0x0000000105077824 */ /* 0x000fe200078e0208 */
[----:B------:R-:W-:Y:S01]  /*0a80*/  ISETP.NE.U32.AND P2, PT, R8, RZ, PT ;  /* 0x000000ff0800720c */ /* 0x000fe20003f45070 */
[----:B------:R-:W-:-:S03]  /*0a90*/  UMOV UR4, 0x400 ;  /* 0x0000040000047882 */ /* 0x000fc60000000000 */
[----:B------:R-:W-:Y:S02]  /*0aa0*/  ISETP.GE.AND P0, PT, R7, R10, PT ;  /* 0x0000000a0700720c */ /* 0x000fe40003f06270 */
[----:B------:R-:W-:Y:S02]  /*0ab0*/  VIMNMX R14, PT, PT, R10, R7, !PT ;  /* 0x000000070a0e7248 */ /* 0x000fe40007fe0100 */
[----:B------:R-:W-:Y:S01]  /*0ac0*/  SEL R15, RZ, 0x1, P0 ;  /* 0x00000001ff0f7807 */ /* 0x000fe20000000000 */
[----:B0-----:R-:W0:Y:S01]  /*0ad0*/  MUFU.RCP R9, R9 ;  /* 0x0000000900097308 */ /* 0x001e220000001000 */
[----:B-1----:R-:W-:-:S03]  /*0ae0*/  ULEA UR4, UR5, UR4, 0x18 ;  /* 0x0000000405047291 */ /* 0x002fc6000f8ec0ff */
[----:B------:R-:W-:Y:S01]  /*0af0*/  UMOV UR5, 0x1 ;  /* 0x0000000100057882 */ /* 0x000fe20000000000 */
[----:B0-----:R-:W-:Y:S01]  /*0b00*/  VIADD R12, R9, 0xffffffe ;  /* 0x0ffffffe090c7836 */ /* 0x001fe20000000000 */
[----:B------:R-:W-:-:S03]  /*0b10*/  IADD3 R9, PT, PT, R14, -R7, -R15 ;  /* 0x800000070e097210 */ /* 0x000fc60007ffe80f */
[----:B------:R0:W1:Y:S02]  /*0b20*/  F2I.FTZ.U32.TRUNC.NTZ R13, R12 ;  /* 0x0000000c000d7305 */ /* 0x000064000021f000 */
[----:B0-----:R-:W-:Y:S01]  /*0b30*/  IMAD.MOV.U32 R12, RZ, RZ, RZ ;  /* 0x000000ffff0c7224 */ /* 0x001fe200078e00ff */
[----:B-1----:R-:W-:-:S05]  /*0b40*/  IADD3 R11, PT, PT, RZ, -R13, RZ ;  /* 0x8000000dff0b7210 */ /* 0x002fca0007ffe0ff */
[----:B------:R-:W-:-:S04]  /*0b50*/  IMAD R11, R11, R8, RZ ;  /* 0x000000080b0b7224 */ /* 0x000fc800078e02ff */
[----:B------:R-:W-:Y:S01]  /*0b60*/  IMAD.HI.U32 R16, R13, R11, R12 ;  /* 0x0000000b0d107227 */ /* 0x000fe200078e000c */
[----:B------:R-:W-:-:S05]  /*0b70*/  LEA R13, R5, UR4, 0x2 ;  /* 0x00000004050d7c11 */ /* 0x000fca000f8e10ff */
[----:B------:R-:W-:-:S05]  /*0b80*/  IMAD.HI.U32 R12, R16, R9, RZ ;  /* 0x00000009100c7227 */ /* 0x000fca00078e00ff */
[----:B------:R-:W-:-:S05]  /*0b90*/  IADD3 R11, PT, PT, -R12, RZ, RZ ;  /* 0x000000ff0c0b7210 */ /* 0x000fca0007ffe1ff */
[----:B------:R-:W-:Y:S02]  /*0ba0*/  IMAD R9, R8, R11, R9 ;  /* 0x0000000b08097224 */ /* 0x000fe400078e0209 */
[----:B------:R-:W-:-:S03]  /*0bb0*/  IMAD.IADD R11, R7, 0x1, R8 ;  /* 0x00000001070b7824 */ /* 0x000fc600078e0208 */
[----:B------:R-:W-:Y:S01]  /*0bc0*/  ISETP.GE.U32.AND P0, PT, R9, R8, PT ;  /* 0x000000080900720c */ /* 0x000fe20003f06070 */
[----:B------:R-:W-:-:S12]  /*0bd0*/  IMAD.IADD R21, R11, 0x1, R8 ;  /* 0x000000010b157824 */ /* 0x000fd800078e0208 */
[----:B------:R-:W-:Y:S02]  /*0be0*/  @P0 IMAD.IADD R9, R9, 0x1, -R8 ;  /* 0x0000000109090824 */ /* 0x000fe400078e0a08 */
[----:B------:R-:W-:-:S03]  /*0bf0*/  @P0 VIADD R12, R12, 0x1 ;  /* 0x000000010c0c0836 */ /* 0x000fc60000000000 */
[----:B------:R-:W-:Y:S01]  /*0c00*/  ISETP.GE.U32.AND P1, PT, R9, R8, PT ;  /* 0x000000080900720c */ /* 0x000fe20003f26070 */
[----:B------:R-:W-:-:S04]  /*0c10*/  IMAD R9, R8, 0x4, R13 ;  /* 0x0000000408097824 */ /* 0x000fc800078e020d */
[----:B------:R-:W-:-:S08]  /*0c20*/  IMAD R14, R8, 0x4, R9 ;  /* 0x00000004080e7824 */ /* 0x000fd000078e0209 */
[----:B------:R-:W-:Y:S02]  /*0c30*/  @P1 IADD3 R12, PT, PT, R12, 0x1, RZ ;  /* 0x000000010c0c1810 */ /* 0x000fe40007ffe0ff */
[----:B------:R-:W-:-:S04]  /*0c40*/  @!P2 LOP3.LUT R12, RZ, R8, RZ, 0x33, !PT ;  /* 0x00000008ff0ca212 */ /* 0x000fc800078e33ff */
[----:B------:R-:W-:-:S04]  /*0c50*/  IADD3 R12, PT, PT, R15, R12, RZ ;  /* 0x0000000c0f0c7210 */ /* 0x000fc80007ffe0ff */
[----:B------:R-:W-:-:S07]  /*0c60*/  LOP3.LUT R22, R12, 0x3, RZ, 0xc0, !PT ;  /* 0x000000030c167812 */ /* 0x000fce00078ec0ff */
.L_x_17:
[----:B------:R-:W-:Y:S01]  /*0c70*/  ISETP.GE.AND P0, PT, R5, R10, PT ;  /* 0x0000000a0500720c */ /* 0x000fe20003f06270 */
[----:B------:R-:W-:-:S12]  /*0c80*/  BSSY.RECONVERGENT B0, `(.L_x_12) ;  /* 0x000003b000007945 */ /* 0x000fd80003800200 */
[----:B012---:R-:W-:Y:S05]  /*0c90*/  @P0 BRA `(.L_x_13) ;  /* 0x0000000000e40947 */ /* 0x007fea0003800000 */
[----:B------:R-:W-:Y:S01]  /*0ca0*/  ISETP.NE.AND P1, PT, R22, 0x3, PT ;  /* 0x000000031600780c */ /* 0x000fe20003f25270 */
[----:B------:R-:W-:Y:S01]  /*0cb0*/  BSSY.RECONVERGENT B1, `(.L_x_14) ;  /* 0x000001a000017945 */ /* 0x000fe20003800200 */
[----:B------:R-:W-:Y:S01]  /*0cc0*/  ISETP.GE.U32.AND P0, PT, R12, 0x3, PT ;  /* 0x000000030c00780c */ /* 0x000fe20003f06070 */
[----:B------:R-:W-:Y:S01]  /*0cd0*/  IMAD R16, R10, UR5, RZ ;  /* 0x000000050a107c24 */ /* 0x000fe2000f8e02ff */
[----:B------:R-:W-:-:S09]  /*0ce0*/  MOV R15, R5 ;  /* 0x00000005000f7202 */ /* 0x000fd20000000f00 */
[----:B------:R-:W-:Y:S05]  /*0cf0*/  @!P1 BRA `(.L_x_15) ;  /* 0x0000000000549947 */ /* 0x000fea0003800000 */
[----:B------:R-:W-:Y:S01]  /*0d00*/  IMAD R17, R16, 0x4, R13 ;  /* 0x0000000410117824 */ /* 0x000fe200078e020d */
[----:B------:R-:W-:Y:S01]  /*0d10*/  LDS R18, [R13] ;  /* 0x000000000d127984 */ /* 0x000fe20000000800 */
[----:B------:R-:W-:-:S03]  /*0d20*/  ISETP.NE.AND P1, PT, R22, RZ, PT ;  /* 0x000000ff1600720c */ /* 0x000fc60003f25270 */
[----:B------:R-:W0:Y:S02]  /*0d30*/  LDS R15, [R17] ;  /* 0x00000000110f7984 */ /* 0x000e240000000800 */
[----:B0-----:R-:W-:Y:S01]  /*0d40*/  FADD R18, R15, R18 ;  /* 0x000000120f127221 */ /* 0x001fe20000000000 */
[----:B------:R-:W-:-:S04]  /*0d50*/  IMAD.MOV.U32 R15, RZ, RZ, R7 ;  /* 0x000000ffff0f7224 */ /* 0x000fc800078e0007 */
[----:B------:R0:W-:Y:S03]  /*0d60*/  STS [R13], R18 ;  /* 0x000000120d007388 */ /* 0x0001e60000000800 */
[----:B------:R-:W-:Y:S05]  /*0d70*/  @!P1 BRA `(.L_x_15) ;  /* 0x0000000000349947 */ /* 0x000fea0003800000 */
[----:B------:R-:W-:Y:S01]  /*0d80*/  LEA R23, R8, R17, 0x2 ;  /* 0x0000001108177211 */ /* 0x000fe200078e10ff */
[----:B0-----:R-:W-:Y:S01]  /*0d90*/  LDS R18, [R9] ;  /* 0x0000000009127984 */ /* 0x001fe20000000800 */
[----:B------:R-:W-:-:S03]  /*0da0*/  ISETP.NE.AND P1, PT, R22, 0x1, PT ;  /* 0x000000011600780c */ /* 0x000fc60003f25270 */
[----:B------:R-:W0:Y:S10]  /*0db0*/  LDS R15, [R23] ;  /* 0x00000000170f7984 */ /* 0x000e340000000800 */
[----:B------:R-:W-:-:S02]  /*0dc0*/  @P1 IMAD R17, R8, 0x4, R23 ;  /* 0x0000000408111824 */ /* 0x000fc400078e0217 */
[----:B0-----:R-:W-:Y:S01]  /*0dd0*/  FADD R18, R15, R18 ;  /* 0x000000120f127221 */ /* 0x001fe20000000000 */
[----:B------:R-:W-:Y:S01]  /*0de0*/  IMAD.MOV.U32 R15, RZ, RZ, R11 ;  /* 0x000000ffff0f7224 */ /* 0x000fe200078e000b */
[----:B------:R-:W-:-:S03]  /*0df0*/  @P1 MOV R15, R21 ;  /* 0x00000015000f1202 */ /* 0x000fc60000000f00 */
[----:B------:R-:W-:Y:S04]  /*0e00*/  STS [R9], R18 ;  /* 0x0000001209007388 */ /* 0x000fe80000000800 */
[----:B------:R-:W-:Y:S04]  /*0e10*/  @P1 LDS R17, [R17] ;  /* 0x0000000011111984 */ /* 0x000fe80000000800 */
[----:B------:R-:W0:Y:S02]  /*0e20*/  @P1 LDS R20, [R14] ;  /* 0x000000000e141984 */ /* 0x000e240000000800 */
[----:B0-----:R-:W-:-:S05]  /*0e30*/  @P1 FADD R19, R17, R20 ;  /* 0x0000001411131221 */ /* 0x001fca0000000000 */
[----:B------:R1:W-:Y:S02]  /*0e40*/  @P1 STS [R14], R19 ;  /* 0x000000130e001388 */ /* 0x0003e40000000800 */
.L_x_15:
[----:B------:R-:W-:Y:S05]  /*0e50*/  BSYNC.RECONVERGENT B1 ;  /* 0x0000000000017941 */ /* 0x000fea0003800200 */
.L_x_14:
[----:B------:R-:W-:Y:S05]  /*0e60*/  @!P0 BRA `(.L_x_13) ;  /* 0x0000000000708947 */ /* 0x000fea0003800000 */
.L_x_16:
[--C-:B------:R-:W-:Y:S01]  /*0e70*/  IMAD.IADD R17, R16, 0x1, R15.reuse ;  /* 0x0000000110117824 */ /* 0x100fe200078e020f */
[----:B-12---:R-:W-:Y:S01]  /*0e80*/  LEA R19, R15, UR4, 0x2 ;  /* 0x000000040f137c11 */ /* 0x006fe2000f8e10ff */
[----:B------:R-:W-:-:S03]  /*0e90*/  IMAD R15, R8, 0x4, R15 ;  /* 0x00000004080f7824 */ /* 0x000fc600078e020f */
[----:B------:R-:W-:Y:S01]  /*0ea0*/  LEA R17, R17, UR4, 0x2 ;  /* 0x0000000411117c11 */ /* 0x000fe2000f8e10ff */
[----:B------:R-:W-:Y:S01]  /*0eb0*/  LDS R23, [R19] ;  /* 0x0000000013177984 */ /* 0x000fe20000000800 */
[C---:B------:R-:W-:Y:S02]  /*0ec0*/  LEA R25, R8.reuse, R19, 0x2 ;  /* 0x0000001308197211 */ /* 0x040fe400078e10ff */
[----:B------:R-:W-:Y:S01]  /*0ed0*/  ISETP.GE.AND P0, PT, R15, R10, PT ;  /* 0x0000000a0f00720c */ /* 0x000fe20003f06270 */
[----:B0-----:R-:W0:Y:S02]  /*0ee0*/  LDS R18, [R17] ;  /* 0x0000000011127984 */ /* 0x001e240000000800 */
[----:B------:R-:W-:Y:S02]  /*0ef0*/  IMAD R29, R8, 0x4, R25 ;  /* 0x00000004081d7824 */ /* 0x000fe400078e0219 */
[----:B0-----:R-:W-:Y:S01]  /*0f00*/  FADD R18, R18, R23 ;  /* 0x0000001712127221 */ /* 0x001fe20000000000 */
[----:B------:R-:W-:-:S04]  /*0f10*/  IMAD R23, R8, 0x4, R17 ;  /* 0x0000000408177824 */ /* 0x000fc800078e0211 */
[----:B------:R0:W-:Y:S04]  /*0f20*/  STS [R19], R18 ;  /* 0x0000001213007388 */ /* 0x0001e80000000800 */
[----:B------:R-:W-:Y:S04]  /*0f30*/  LDS R20, [R23] ;  /* 0x0000000017147984 */ /* 0x000fe80000000800 */
[----:B------:R-:W1:Y:S01]  /*0f40*/  LDS R27, [R25] ;  /* 0x00000000191b7984 */ /* 0x000e620000000800 */
[----:B0-----:R-:W-:Y:S02]  /*0f50*/  IMAD R18, R8, 0x4, R29 ;  /* 0x0000000408127824 */ /* 0x001fe400078e021d */
[----:B-1----:R-:W-:Y:S01]  /*0f60*/  FADD R20, R20, R27 ;  /* 0x0000001b14147221 */ /* 0x002fe20000000000 */
[----:B------:R-:W-:-:S04]  /*0f70*/  IMAD R27, R8, 0x4, R23 ;  /* 0x00000004081b7824 */ /* 0x000fc800078e0217 */
[----:B------:R-:W-:Y:S04]  /*0f80*/  STS [R25], R20 ;  /* 0x0000001419007388 */ /* 0x000fe80000000800 */
[----:B------:R-:W-:Y:S04]  /*0f90*/  LDS R17, [R27] ;  /* 0x000000001b117984 */ /* 0x000fe80000000800 */
[----:B------:R-:W0:Y:S02]  /*0fa0*/  LDS R24, [R29] ;  /* 0x000000001d187984 */ /* 0x000e240000000800 */
[----:B0-----:R-:W-:Y:S01]  /*0fb0*/  FADD R24, R17, R24 ;  /* 0x0000001811187221 */ /* 0x001fe20000000000 */
[----:B------:R-:W-:-:S04]  /*0fc0*/  LEA R17, R8, R27, 0x2 ;  /* 0x0000001b08117211 */ /* 0x000fc800078e10ff */
[----:B------:R-:W-:Y:S04]  /*0fd0*/  STS [R29], R24 ;  /* 0x000000181d007388 */ /* 0x000fe80000000800 */
[----:B------:R-:W-:Y:S04]  /*0fe0*/  LDS R17, [R17] ;  /* 0x0000000011117984 */ /* 0x000fe80000000800 */
[----:B------:R-:W0:Y:S02]  /*0ff0*/  LDS R26, [R18] ;  /* 0x00000000121a7984 */ /* 0x000e240000000800 */
[----:B0-----:R-:W-:-:S05]  /*1000*/  FADD R19, R17, R26 ;  /* 0x0000001a11137221 */ /* 0x001fca0000000000 */
[----:B------:R2:W-:Y:S01]  /*1010*/  STS [R18], R19 ;  /* 0x0000001312007388 */ /* 0x0005e20000000800 */
[----:B------:R-:W-:Y:S05]  /*1020*/  @!P0 BRA `(.L_x_16) ;  /* 0xfffffffc00908947 */ /* 0x000fea000383ffff */
.L_x_13:
[----:B------:R-:W-:Y:S05]  /*1030*/  BSYNC.RECONVERGENT B0 ;  /* 0x0000000000007941 */ /* 0x000fea0003800200 */
.L_x_12:
[----:B------:R-:W-:-:S06]  /*1040*/  UIADD3 UR5, UPT, UPT, UR5, 0x1, URZ ;  /* 0x0000000105057890 */ /* 0x000fcc000fffe0ff */
[----:B------:R-:W-:-:S13]  /*1050*/  ISETP.NE.AND P0, PT, R8, UR5, PT ;  /* 0x0000000508007c0c */ /* 0x000fda000bf05270 */
[----:B------:R-:W-:Y:S05]  /*1060*/  @P0 BRA `(.L_x_17) ;  /* 0xfffffffc00000947 */ /* 0x000fea000383ffff */
.L_x_11:
[----:B------:R-:W-:Y:S01]  /*1070*/  BAR.SYNC.DEFER_BLOCKING 0x0 ;  /* 0x0000000000007b1d */ /* 0x000fe20000010000 */
[----:B------:R-:W-:-:S05]  /*1080*/  IMAD R4, R4, UR6, RZ ;  /* 0x0000000604047c24 */ /* 0x000fca000f8e02ff */
[----:B------:R-:W-:-:S13]  /*1090*/  ISETP.GE.AND P0, PT, R5, R4, PT ;  /* 0x000000040500720c */ /* 0x000fda0003f06270 */
[----:B------:R-:W-:Y:S05]  /*10a0*/  @P0 EXIT ;  /* 0x000000000000094d */ /* 0x000fea0003800000 */
[----:B0-----:R-:W0:Y:S01]  /*10b0*/  I2F.U32.RP R13, R8 ;  /* 0x00000008000d7306 */ /* 0x001e220000209000 */
[----:B------:R-:W-:Y:S01]  /*10c0*/  IMAD.IADD R9, R5, 0x1, R8 ;  /* 0x0000000105097824 */ /* 0x000fe200078e0208 */
[----:B------:R-:W-:Y:S01]  /*10d0*/  ISETP.NE.U32.AND P2, PT, R8, RZ, PT ;  /* 0x000000ff0800720c */ /* 0x000fe20003f45070 */
[----:B------:R-:W3:Y:S01]  /*10e0*/  LDCU UR10, c[0x0][0x3b0] ;  /* 0x00007600ff0a77ac */ /* 0x000ee20008000800 */
[----:B------:R-:W-:Y:S02]  /*10f0*/  BSSY.RECONVERGENT B0, `(.L_x_18) ;  /* 0x0000036000007945 */ /* 0x000fe40003800200 */
[----:B------:R-:W-:Y:S02]  /*1100*/  ISETP.GE.AND P0, PT, R9, R4, PT ;  /* 0x000000040900720c */ /* 0x000fe40003f06270 */
[----:B------:R-:W-:Y:S02]  /*1110*/  VIMNMX R7, PT, PT, R4, R9, !PT ;  /* 0x0000000904077248 */ /* 0x000fe40007fe0100 */
[----:B------:R-:W-:-:S04]  /*1120*/  SEL R12, RZ, 0x1, P0 ;  /* 0x00000001ff0c7807 */ /* 0x000fc80000000000 */
[----:B------:R-:W-:Y:S01]  /*1130*/  IADD3 R7, PT, PT, R7, -R9, -R12 ;  /* 0x8000000907077210 */ /* 0x000fe20007ffe80c */
[----:B0-----:R-:W0:Y:S02]  /*1140*/  MUFU.RCP R13, R13 ;  /* 0x0000000d000d7308 */ /* 0x001e240000001000 */
[----:B0-----:R-:W-:-:S06]  /*1150*/  IADD3 R10, PT, PT, R13, 0xffffffe, RZ ;  /* 0x0ffffffe0d0a7810 */ /* 0x001fcc0007ffe0ff */
[----:B------:R0:W4:Y:S02]  /*1160*/  F2I.FTZ.U32.TRUNC.NTZ R11, R10 ;  /* 0x0000000a000b7305 */ /* 0x000124000021f000 */
[----:B0-----:R-:W-:Y:S02]  /*1170*/  HFMA2 R10, -RZ, RZ, 0, 0 ;  /* 0x00000000ff0a7431 */ /* 0x001fe400000001ff */
[----:B----4-:R-:W-:-:S04]  /*1180*/  IMAD.MOV R15, RZ, RZ, -R11 ;  /* 0x000000ffff0f7224 */ /* 0x010fc800078e0a0b */
[----:B------:R-:W-:-:S04]  /*1190*/  IMAD R15, R15, R8, RZ ;  /* 0x000000080f0f7224 */ /* 0x000fc800078e02ff */
[----:B-1----:R-:W-:-:S06]  /*11a0*/  IMAD.HI.U32 R14, R11, R15, R10 ;  /* 0x0000000f0b0e7227 */ /* 0x002fcc00078e000a */
[----:B------:R-:W-:Y:S01]  /*11b0*/  IMAD.HI.U32 R9, R14, R7, RZ ;  /* 0x000000070e097227 */ /* 0x000fe200078e00ff */
[----:B------:R-:W-:-:S03]  /*11c0*/  SHF.R.S32.HI R14, RZ, 0x1f, R6 ;  /* 0x0000001fff0e7819 */ /* 0x000fc60000011406 */
[----:B------:R-:W-:-:S04]  /*11d0*/  IMAD.MOV R10, RZ, RZ, -R9 ;  /* 0x000000ffff0a7224 */ /* 0x000fc800078e0a09 */
[----:B------:R-:W-:-:S05]  /*11e0*/  IMAD R7, R8, R10, R7 ;  /* 0x0000000a08077224 */ /* 0x000fca00078e0207 */
[----:B------:R-:W-:-:S13]  /*11f0*/  ISETP.GE.U32.AND P0, PT, R7, R8, PT ;  /* 0x000000080700720c */ /* 0x000fda0003f06070 */
[----:B------:R-:W-:Y:S01]  /*1200*/  @P0 IMAD.IADD R7, R7, 0x1, -R8 ;  /* 0x0000000107070824 */ /* 0x000fe200078e0a08 */
[----:B------:R-:W-:-:S04]  /*1210*/  @P0 IADD3 R9, PT, PT, R9, 0x1, RZ ;  /* 0x0000000109090810 */ /* 0x000fc80007ffe0ff */
[----:B------:R-:W-:-:S13]  /*1220*/  ISETP.GE.U32.AND P1, PT, R7, R8, PT ;  /* 0x000000080700720c */ /* 0x000fda0003f26070 */
[----:B------:R-:W-:Y:S01]  /*1230*/  @P1 VIADD R9, R9, 0x1 ;  /* 0x0000000109091836 */ /* 0x000fe20000000000 */
[----:B------:R-:W-:-:S05]  /*1240*/  @!P2 LOP3.LUT R9, RZ, R8, RZ, 0x33, !PT ;  /* 0x00000008ff09a212 */ /* 0x000fca00078e33ff */
[----:B------:R-:W-:-:S05]  /*1250*/  IMAD.IADD R7, R12, 0x1, R9 ;  /* 0x000000010c077824 */ /* 0x000fca00078e0209 */
[C---:B------:R-:W-:Y:S02]  /*1260*/  LOP3.LUT R9, R7.reuse, 0x3, RZ, 0xc0, !PT ;  /* 0x0000000307097812 */ /* 0x040fe400078ec0ff */
[----:B------:R-:W-:Y:S02]  /*1270*/  ISETP.GE.U32.AND P0, PT, R7, 0x3, PT ;  /* 0x000000030700780c */ /* 0x000fe40003f06070 */
[----:B------:R-:W-:-:S13]  /*1280*/  ISETP.NE.AND P1, PT, R9, 0x3, PT ;  /* 0x000000030900780c */ /* 0x000fda0003f25270 */
[----:B---3--:R-:W-:Y:S05]  /*1290*/  @!P1 BRA `(.L_x_19) ;  /* 0x00000000006c9947 */ /* 0x008fea0003800000 */
[----:B------:R-:W0:Y:S01]  /*12a0*/  S2UR UR5, SR_CgaCtaId ;  /* 0x00000000000579c3 */ /* 0x000e220000008800 */
[----:B------:R-:W1:Y:S01]  /*12b0*/  LDCU.64 UR6, c[0x0][0x390] ;  /* 0x00007200ff0677ac */ /* 0x000e620008000a00 */
[----:B------:R-:W-:Y:S02]  /*12c0*/  IADD3 R7, PT, PT, R7, 0x1, RZ ;  /* 0x0000000107077810 */ /* 0x000fe40007ffe0ff */
[----:B------:R-:W-:Y:S01]  /*12d0*/  IADD3 R15, P1, PT, R6, R5, RZ ;  /* 0x00000005060f7210 */ /* 0x000fe20007f3e0ff */
[----:B------:R-:W-:Y:S01]  /*12e0*/  UMOV UR4, 0x400 ;  /* 0x0000040000047882 */ /* 0x000fe20000000000 */
[----:B------:R-:W-:-:S03]  /*12f0*/  LOP3.LUT R7, R7, 0x3, RZ, 0xc0, !PT ;  /* 0x0000000307077812 */ /* 0x000fc600078ec0ff */
[----:B------:R-:W-:Y:S02]  /*1300*/  IMAD.X R10, RZ, RZ, R14, P1 ;  /* 0x000000ffff0a7224 */ /* 0x000fe400008e060e */
[----:B------:R-:W-:Y:S02]  /*1310*/  IMAD R0, R7, UR11, R0 ;  /* 0x0000000b07007c24 */ /* 0x000fe4000f8e0200 */
[----:B------:R-:W-:Y:S01]  /*1320*/  IMAD.MOV R7, RZ, RZ, -R7 ;  /* 0x000000ffff077224 */ /* 0x000fe200078e0a07 */
[----:B-1----:R-:W-:-:S04]  /*1330*/  LEA R12, P1, R15, UR6, 0x2 ;  /* 0x000000060f0c7c11 */ /* 0x002fc8000f8210ff */
[----:B------:R-:W-:Y:S01]  /*1340*/  LEA.HI.X R15, R15, UR7, R10, 0x2, P1 ;  /* 0x000000070f0f7c11 */ /* 0x000fe200088f140a */
[----:B0-----:R-:W-:-:S06]  /*1350*/  ULEA UR4, UR5, UR4, 0x18 ;  /* 0x0000000405047291 */ /* 0x001fcc000f8ec0ff */
[----:B------:R-:W-:Y:S01]  /*1360*/  LEA R9, R5, UR4, 0x2 ;  /* 0x0000000405097c11 */ /* 0x000fe2000f8e10ff */
[----:B------:R-:W-:-:S07]  /*1370*/  IMAD R5, R0, R3, R2 ;  /* 0x0000000300057224 */ /* 0x000fce00078e0202 */
.L_x_20:
[----:B0-----:R-:W-:Y:S01]  /*1380*/  MOV R10, R12 ;  /* 0x0000000c000a7202 */ /* 0x001fe20000000f00 */
[----:B------:R-:W-:Y:S01]  /*1390*/  IMAD.MOV.U32 R11, RZ, RZ, R15 ;  /* 0x000000ffff0b7224 */ /* 0x000fe200078e000f */
[----:B------:R0:W1:Y:S04]  /*13a0*/  LDS R0, [R9] ;  /* 0x0000000009007984 */ /* 0x0000680000000800 */
[----:B------:R-:W1:Y:S01]  /*13b0*/  LDG.E R3, desc[UR8][R10.64] ;  /* 0x000000080a037981 */ /* 0x000e62000c1e1900 */
[----:B------:R-:W-:Y:S02]  /*13c0*/  VIADD R7, R7, 0x1 ;  /* 0x0000000107077836 */ /* 0x000fe40000000000 */
[----:B0-----:R-:W-:-:S03]  /*13d0*/  IMAD R9, R8, 0x4, R9 ;  /* 0x0000000408097824 */ /* 0x001fc600078e0209 */
[----:B------:R-:W-:Y:S01]  /*13e0*/  ISETP.NE.AND P1, PT, R7, RZ, PT ;  /* 0x000000ff0700720c */ /* 0x000fe20003f25270 */
[----:B-1----:R-:W-:Y:S01]  /*13f0*/  FFMA R13, R0, UR10, R3 ;  /* 0x0000000a000d7c23 */ /* 0x002fe20008000003 */
[----:B------:R-:W-:-:S04]  /*1400*/  IMAD.WIDE.U32 R2, R8, 0x4, R10 ;  /* 0x0000000408027825 */ /* 0x000fc800078e000a */
[----:B------:R0:W-:Y:S01]  /*1410*/  STG.E desc[UR8][R10.64], R13 ;  /* 0x0000000d0a007986 */ /* 0x0001e2000c101908 */
[----:B------:R-:W-:Y:S01]  /*1420*/  MOV R12, R2 ;  /* 0x00000002000c7202 */ /* 0x000fe20000000f00 */
[----:B------:R-:W-:-:S05]  /*1430*/  IMAD.MOV.U32 R15, RZ, RZ, R3 ;  /* 0x000000ffff0f7224 */ /* 0x000fca00078e0003 */
[----:B------:R-:W-:Y:S05]  /*1440*/  @P1 BRA `(.L_x_20) ;  /* 0xfffffffc00cc1947 */ /* 0x000fea000383ffff */
.L_x_19:
[----:B------:R-:W-:Y:S05]  /*1450*/  BSYNC.RECONVERGENT B0 ;  /* 0x0000000000007941 */ /* 0x000fea0003800200 */
.L_x_18:
[----:B------:R-:W-:Y:S05]  /*1460*/  @!P0 EXIT ;  /* 0x000000000000894d */ /* 0x000fea0003800000 */
[----:B------:R-:W1:Y:S01]  /*1470*/  S2UR UR5, SR_CgaCtaId ;  /* 0x00000000000579c3 */ /* 0x000e620000008800 */
[----:B------:R-:W-:Y:S01]  /*1480*/  UMOV UR4, 0x400 ;  /* 0x0000040000047882 */ /* 0x000fe20000000000 */
[----:B------:R-:W3:Y:S01]  /*1490*/  LDCU UR10, c[0x0][0x3b0] ;  /* 0x00007600ff0a77ac */ /* 0x000ee20008000800 */
[----:B------:R-:W4:Y:S02]  /*14a0*/  LDCU.64 UR6, c[0x0][0x390] ;  /* 0x00007200ff0677ac */ /* 0x000f240008000a00 */
[----:B-1-34-:R-:W-:-:S12]  /*14b0*/  ULEA UR4, UR5, UR4, 0x18 ;  /* 0x0000000405047291 */ /* 0x01afd8000f8ec0ff */
.L_x_21:
[----:B------:R-:W-:-:S04]  /*14c0*/  IADD3 R0, P0, PT, R6, R5, RZ ;  /* 0x0000000506007210 */ /* 0x000fc80007f1e0ff */
[----:B-1----:R-:W-:Y:S02]  /*14d0*/  IADD3.X R3, PT, PT, RZ, R14, RZ, P0, !PT ;  /* 0x0000000eff037210 */ /* 0x002fe400007fe4ff */
[----:B------:R-:W-:-:S04]  /*14e0*/  LEA R12, P0, R0, UR6, 0x2 ;  /* 0x00000006000c7c11 */ /* 0x000fc8000f8010ff */
[----:B0-----:R-:W-:-:S05]  /*14f0*/  LEA.HI.X R13, R0, UR7, R3, 0x2, P0 ;  /* 0x00000007000d7c11 */ /* 0x001fca00080f1403 */
[----:B------:R-:W3:Y:S01]  /*1500*/  LDG.E R9, desc[UR8][R12.64] ;  /* 0x000000080c097981 */ /* 0x000ee2000c1e1900 */
[C---:B------:R-:W-:Y:S01]  /*1510*/  LEA R7, R5.reuse, UR4, 0x2 ;  /* 0x0000000405077c11 */ /* 0x040fe2000f8e10ff */
[----:B------:R-:W-:-:S04]  /*1520*/  IMAD.IADD R5, R5, 0x1, R8 ;  /* 0x0000000105057824 */ /* 0x000fc800078e0208 */
[----:B------:R-:W3:Y:S01]  /*1530*/  LDS R0, [R7] ;  /* 0x0000000007007984 */ /* 0x000ee20000000800 */
[----:B------:R-:W-:-:S05]  /*1540*/  IADD3 R3, P0, PT, R6, R5, RZ ;  /* 0x0000000506037210 */ /* 0x000fca0007f1e0ff */
[----:B------:R-:W-:Y:S01]  /*1550*/  IMAD.X R10, RZ, RZ, R14, P0 ;  /* 0x000000ffff0a7224 */ /* 0x000fe200000e060e */
[----:B------:R-:W-:-:S04]  /*1560*/  LEA R2, P0, R3, UR6, 0x2 ;  /* 0x0000000603027c11 */ /* 0x000fc8000f8010ff */
[----:B------:R-:W-:Y:S02]  /*1570*/  LEA.HI.X R3, R3, UR7, R10, 0x2, P0 ;  /* 0x0000000703037c11 */ /* 0x000fe400080f140a */
[----:B------:R-:W-:Y:S01]  /*1580*/  LEA R15, R8, R7, 0x2 ;  /* 0x00000007080f7211 */ /* 0x000fe200078e10ff */
[----:B---3--:R-:W-:-:S04]  /*1590*/  FFMA R9, R0, UR10, R9 ;  /* 0x0000000a00097c23 */ /* 0x008fc80008000009 */
[----:B------:R-:W0:Y:S04]  /*15a0*/  LDS R0, [R15] ;  /* 0x000000000f007984 */ /* 0x000e280000000800 */
[----:B------:R1:W-:Y:S04]  /*15b0*/  STG.E desc[UR8][R12.64], R9 ;  /* 0x000000090c007986 */ /* 0x0003e8000c101908 */
[----:B------:R-:W0:Y:S01]  /*15c0*/  LDG.E R17, desc[UR8][R2.64] ;  /* 0x0000000802117981 */ /* 0x000e22000c1e1900 */
[----:B------:R-:W-:-:S05]  /*15d0*/  IMAD.IADD R5, R5, 0x1, R8 ;  /* 0x0000000105057824 */ /* 0x000fca00078e0208 */
[----:B------:R-:W-:-:S05]  /*15e0*/  IADD3 R7, P0, PT, R6, R5, RZ ;  /* 0x0000000506077210 */ /* 0x000fca0007f1e0ff */
[----:B------:R-:W-:Y:S01]  /*15f0*/  IMAD.X R16, RZ, RZ, R14, P0 ;  /* 0x000000ffff107224 */ /* 0x000fe200000e060e */
[----:B------:R-:W-:-:S04]  /*1600*/  LEA R10, P0, R7, UR6, 0x2 ;  /* 0x00000006070a7c11 */ /* 0x000fc8000f8010ff */
[----:B------:R-:W-:Y:S02]  /*1610*/  LEA.HI.X R11, R7, UR7, R16, 0x2, P0 ;  /* 0x00000007070b7c11 */ /* 0x000fe400080f1410 */
[----:B------:R-:W-:Y:S01]  /*1620*/  LEA R7, R8, R15, 0x2 ;  /* 0x0000000f08077211 */ /* 0x000fe200078e10ff */
[----:B0-----:R-:W-:-:S04]  /*1630*/  FFMA R17, R0, UR10, R17 ;  /* 0x0000000a00117c23 */ /* 0x001fc80008000011 */
[----:B------:R-:W0:Y:S04]  /*1640*/  LDS R0, [R7] ;  /* 0x0000000007007984 */ /* 0x000e280000000800 */
[----:B------:R3:W-:Y:S04]  /*1650*/  STG.E desc[UR8][R2.64], R17 ;  /* 0x0000001102007986 */ /* 0x0007e8000c101908 */
[----:B-1----:R-:W0:Y:S01]  /*1660*/  LDG.E R9, desc[UR8][R10.64] ;  /* 0x000000080a097981 */ /* 0x002e22000c1e1900 */
[----:B------:R-:W-:-:S05]  /*1670*/  IMAD.IADD R5, R5, 0x1, R8 ;  /* 0x0000000105057824 */ /* 0x000fca00078e0208 */
[----:B------:R-:W-:-:S05]  /*1680*/  IADD3 R13, P0, PT, R6, R5, RZ ;  /* 0x00000005060d7210 */ /* 0x000fca0007f1e0ff */
[----:B------:R-:W-:Y:S01]  /*1690*/  IMAD.X R16, RZ, RZ, R14, P0 ;  /* 0x000000ffff107224 */ /* 0x000fe200000e060e */
[----:B------:R-:W-:-:S04]  /*16a0*/  LEA R12, P0, R13, UR6, 0x2 ;  /* 0x000000060d0c7c11 */ /* 0x000fc8000f8010ff */
[----:B------:R-:W-:Y:S01]  /*16b0*/  LEA.HI.X R13, R13, UR7, R16, 0x2, P0 ;  /* 0x000000070d0d7c11 */ /* 0x000fe200080f1410 */
[----:B0-----:R-:W-:-:S05]  /*16c0*/  FFMA R9, R0, UR10, R9 ;  /* 0x0000000a00097c23 */ /* 0x001fca0008000009 */
[----:B------:R-:W-:Y:S04]  /*16d0*/  STG.E desc[UR8][R10.64], R9 ;  /* 0x000000090a007986 */ /* 0x000fe8000c101908 */
[----:B---3--:R-:W3:Y:S01]  /*16e0*/  LDG.E R3, desc[UR8][R12.64] ;  /* 0x000000080c037981 */ /* 0x008ee2000c1e1900 */
[----:B------:R-:W-:Y:S01]  /*16f0*/  LEA R0, R8, R7, 0x2 ;  /* 0x0000000708007211 */ /* 0x000fe200078e10ff */
[----:B------:R-:W-:-:S05]  /*1700*/  IMAD.IADD R5, R5, 0x1, R8 ;  /* 0x0000000105057824 */ /* 0x000fca00078e0208 */
[----:B------:R-:W3:Y:S01]  /*1710*/  LDS R0, [R0] ;  /* 0x0000000000007984 */ /* 0x000ee20000000800 */
[----:B------:R-:W-:Y:S01]  /*1720*/  ISETP.GE.AND P0, PT, R5, R4, PT ;  /* 0x000000040500720c */ /* 0x000fe20003f06270 */
[----:B---3--:R-:W-:-:S05]  /*1730*/  FFMA R3, R0, UR10, R3 ;  /* 0x0000000a00037c23 */ /* 0x008fca0008000003 */
[----:B------:R1:W-:Y:S07]  /*1740*/  STG.E desc[UR8][R12.64], R3 ;  /* 0x000000030c007986 */ /* 0x0003ee000c101908 */
[----:B------:R-:W-:Y:S05]  /*1750*/  @!P0 BRA `(.L_x_21) ;  /* 0xfffffffc00588947 */ /* 0x000fea000383ffff */
[----:B------:R-:W-:Y:S05]  /*1760*/  EXIT ;  /* 0x000000000000794d */ /* 0x000fea0003800000 */
.L_x_22:
[----:B------:R-:W-:-:S00]  /*1770*/  BRA `(.L_x_22) ;  /* 0xfffffffc00fc7947 */ /* 0x000fc0000383ffff */
[----:B------:R-:W-:-:S00]  /*1780*/  NOP ;  /* 0x0000000000007918 */ /* 0x000fc00000000000 */
[----:B------:R-:W-:-:S00]  /*1790*/  NOP ;  /* 0x0000000000007918 */ /* 0x000fc00000000000 */
[----:B------:R-:W-:-:S00]  /*17a0*/  NOP ;  /* 0x0000000000007918 */ /* 0x000fc00000000000 */
[----:B------:R-:W-:-:S00]  /*17b0*/  NOP ;  /* 0x0000000000007918 */ /* 0x000fc00000000000 */
[----:B------:R-:W-:-:S00]  /*17c0*/  NOP ;  /* 0x0000000000007918 */ /* 0x000fc00000000000 */
[----:B------:R-:W-:-:S00]  /*17d0*/  NOP ;  /* 0x0000000000007918 */ /* 0x000fc00000000000 */
[----:B------:R-:W-:-:S00]  /*17e0*/  NOP ;  /* 0x0000000000007918 */ /* 0x000fc00000000000 */
[----:B------:R-:W-:-:S00]  /*17f0*/  NOP ;  /* 0x0000000000007918 */ /* 0x000fc00000000000 */
.L_x_23:


//--------------------- .nv.shared._Z15conv2genericrevPfS_S_iiiiiifii --------------------------
	.section	.nv.shared._Z15conv2genericrevPfS_S_iiiiiifii,"aw",@nobits
	.sectionflags	@""
	.align	4
.nv.shared._Z15conv2genericrevPfS_S_iiiiiifii:
	.zero		5120


//--------------------- .nv.shared.reserved.0     --------------------------
	.section	.nv.shared.reserved.0,"aw",@nobits
	.weak		__nv_reservedSMEM_offset_0_alias
	.size		__nv_reservedSMEM_offset_0_alias, 0, 64
	.other		__nv_reservedSMEM_offset_0_alias,@"STO_CUDA_RESERVED_SHARED STV_DEFAULT"
__nv_reservedSMEM_offset_0_alias:
	.zero		0
	.zero		64


//--------------------- .nv.constant0._Z15conv2genericrevPfS_S_iiiiiifii --------------------------
	.section	.nv.constant0._Z15conv2genericrevPfS_S_iiiiiifii,"a",@progbits
	.sectionflags	@""
	.align	4
.nv.constant0._Z15conv2genericrevPfS_S_iiiiiifii:
	.zero		956


//--------------------- SYMBOLS --------------------------

	.type		.nv.reservedSmem.offset0,@object
	.size		.nv.reservedSmem.offset0,0x4
	.type		.nv.reservedSmem.cap,@object
	.size		.nv.reservedSmem.cap,0x4
